// auto-generated by cutlass_sweep.gemm — config: {"arch": "sm_90", "cluster_m": 1, "cluster_n": 2, "dtype": "bf16", "stages": 5, "tile_k": 128, "tile_m": 256, "tile_n": 256}
#include "cutlass/cutlass.h"
#include "cutlass/gemm/collective/collective_builder.hpp"
#include "cutlass/gemm/device/gemm_universal_adapter.h"
#include "cutlass/gemm/kernel/gemm_universal.hpp"
#include "cutlass/epilogue/collective/collective_builder.hpp"

using ElemA = cutlass::bfloat16_t;
using ElemB = cutlass::bfloat16_t;
using ElemCD = cutlass::bfloat16_t;
using Acc  = float;
using TileShape    = cute::Shape<cute::_256, cute::_256, cute::_128>;
using ClusterShape = cute::Shape<cute::_1, cute::_2, cute::_1>;

using CollectiveEpilogue = typename cutlass::epilogue::collective::CollectiveBuilder<
    cutlass::arch::Sm90, cutlass::arch::OpClassTensorOp,
    TileShape, ClusterShape,
    cutlass::epilogue::collective::EpilogueTileAuto,
    Acc, Acc,
    ElemCD, cutlass::layout::RowMajor, 128 / cutlass::sizeof_bits<ElemCD>::value,
    ElemCD, cutlass::layout::RowMajor, 128 / cutlass::sizeof_bits<ElemCD>::value,
    cutlass::epilogue::collective::EpilogueScheduleAuto
  >::CollectiveOp;

using CollectiveMainloop = typename cutlass::gemm::collective::CollectiveBuilder<
    cutlass::arch::Sm90, cutlass::arch::OpClassTensorOp,
    ElemA, cutlass::layout::RowMajor, 128 / cutlass::sizeof_bits<ElemA>::value,
    ElemB, cutlass::layout::ColumnMajor, 128 / cutlass::sizeof_bits<ElemB>::value,
    Acc,
    TileShape, ClusterShape,
    cutlass::gemm::collective::StageCount<5>,
    cutlass::gemm::collective::KernelScheduleAuto
  >::CollectiveOp;

using GemmKernel = cutlass::gemm::kernel::GemmUniversal<
    cute::Shape<int,int,int,int>,
    CollectiveMainloop,
    CollectiveEpilogue
>;
using Gemm = cutlass::gemm::device::GemmUniversalAdapter<GemmKernel>;

// Force the device kernel symbol into the cubin without needing a host main.
auto* _anchor = &cutlass::device_kernel<GemmKernel>;


// ===== COMPILED SASS (sm_90a) =====

	.target	sm_90a

	.elftype	@"ET_EXEC"


//--------------------- .note.nv.tkinfo           --------------------------
	.section	.note.nv.tkinfo,"",@"SHT_NOTE"
	.sectionflags	@"SHF_NOTE_NV_TKINFO"
	.tkinfo
        /*0018*/ 	.word	0x00000002
        /*0030*/ 	.string	""
        /*0030*/ 	.string	"ptxas"
        /*0030*/ 	.string	"Cuda compilation tools, release 13.0, V13.0.88"
        /*0030*/ 	.string	"Build cuda_13.0.r13.0/compiler.36424714_0"
        /*0030*/ 	.string	"-arch sm_90a -m 64 "



//--------------------- .note.nv.cuinfo           --------------------------
	.section	.note.nv.cuinfo,"",@"SHT_NOTE"
	.sectionflags	@"SHF_NOTE_NV_CUINFO"
        /*0018*/ 	.short	0x0002
        /*001a*/ 	.short	0x005a
        /*001c*/ 	.short	0x0082
	.zero		2


//--------------------- .nv.info                  --------------------------
	.section	.nv.info,"",@"SHT_CUDA_INFO"
	.align	4


	//----- nvinfo : EIATTR_REGCOUNT
	.align		4
        /*0000*/ 	.byte	0x04, 0x2f
        /*0002*/ 	.short	(.L_15 - .L_14)
	.align		4
.L_14:
        /*0004*/ 	.word	index@(_ZN7cutlass13device_kernelINS_4gemm6kernel13GemmUniversalIN4cute5tupleIJiiiiEEENS1_10collective13CollectiveMmaINS1_34MainloopSm90TmaGmmaWarpSpecializedILi5ENS5_IJNS4_1CILi1EEENSA_ILi2EEESB_EEENS1_35KernelTmaWarpSpecializedCooperativeEEENS5_IJNSA_ILi256EEESG_NSA_ILi128EEEEEENS_10bfloat16_tENS5_IJlSB_lEEESJ_SK_NS4_8TiledMMAINS4_8MMA_AtomIJNS4_4SM904GMMA28MMA_64x256x16_F32BF16BF16_SSILNSO_5MajorE0ELSQ_0ELNSO_7ScaleInE1ELSR_1EEEEEENS4_6LayoutINS5_IJSC_SB_SB_EEENS5_IJSB_NSA_ILi0EEESW_EEEEENS5_IJNS4_10UnderscoreESZ_SZ_EEEEENS4_23SM90_TMA_LOAD_MULTICASTENS4_14ComposedLayoutINS4_7SwizzleILi3ELi4ELi3EEENS4_18smem_ptr_flag_bitsILi16EEENSU_INS5_IJNSA_ILi8EEENSA_ILi64EEEEEENS5_IJS19_SB_EEEEEEEvNS4_8identityENS4_13SM90_TMA_LOADES1D_vS1E_EENS_8epilogue10collective6detail29Sm90TmaWarpSpecializedAdapterINS1I_15DefaultEpilogueISJ_SK_SK_NS1H_6thread17LinearCombinationISJ_Li1EffLNS1M_9ScaleType4KindE0ELNS_15FloatRoundStyleE2ESJ_EENS1_15EpilogueDefaultEEEEEvvEEEEvNT_6ParamsE)
        /*0008*/ 	.word	0x000000a8


	//----- nvinfo : EIATTR_FRAME_SIZE
	.align		4
.L_15:
        /*000c*/ 	.byte	0x04, 0x11
        /*000e*/ 	.short	(.L_17 - .L_16)
	.align		4
.L_16:
        /*0010*/ 	.word	index@(_ZN7cutlass13device_kernelINS_4gemm6kernel13GemmUniversalIN4cute5tupleIJiiiiEEENS1_10collective13CollectiveMmaINS1_34MainloopSm90TmaGmmaWarpSpecializedILi5ENS5_IJNS4_1CILi1EEENSA_ILi2EEESB_EEENS1_35KernelTmaWarpSpecializedCooperativeEEENS5_IJNSA_ILi256EEESG_NSA_ILi128EEEEEENS_10bfloat16_tENS5_IJlSB_lEEESJ_SK_NS4_8TiledMMAINS4_8MMA_AtomIJNS4_4SM904GMMA28MMA_64x256x16_F32BF16BF16_SSILNSO_5MajorE0ELSQ_0ELNSO_7ScaleInE1ELSR_1EEEEEENS4_6LayoutINS5_IJSC_SB_SB_EEENS5_IJSB_NSA_ILi0EEESW_EEEEENS5_IJNS4_10UnderscoreESZ_SZ_EEEEENS4_23SM90_TMA_LOAD_MULTICASTENS4_14ComposedLayoutINS4_7SwizzleILi3ELi4ELi3EEENS4_18smem_ptr_flag_bitsILi16EEENSU_INS5_IJNSA_ILi8EEENSA_ILi64EEEEEENS5_IJS19_SB_EEEEEEEvNS4_8identityENS4_13SM90_TMA_LOADES1D_vS1E_EENS_8epilogue10collective6detail29Sm90TmaWarpSpecializedAdapterINS1I_15DefaultEpilogueISJ_SK_SK_NS1H_6thread17LinearCombinationISJ_Li1EffLNS1M_9ScaleType4KindE0ELNS_15FloatRoundStyleE2ESJ_EENS1_15EpilogueDefaultEEEEEvvEEEEvNT_6ParamsE)
        /*0014*/ 	.word	0x00000cf8


	//----- nvinfo : EIATTR_MIN_STACK_SIZE
	.align		4
.L_17:
        /*0018*/ 	.byte	0x04, 0x12
        /*001a*/ 	.short	(.L_19 - .L_18)
	.align		4
.L_18:
        /*001c*/ 	.word	index@(_ZN7cutlass13device_kernelINS_4gemm6kernel13GemmUniversalIN4cute5tupleIJiiiiEEENS1_10collective13CollectiveMmaINS1_34MainloopSm90TmaGmmaWarpSpecializedILi5ENS5_IJNS4_1CILi1EEENSA_ILi2EEESB_EEENS1_35KernelTmaWarpSpecializedCooperativeEEENS5_IJNSA_ILi256EEESG_NSA_ILi128EEEEEENS_10bfloat16_tENS5_IJlSB_lEEESJ_SK_NS4_8TiledMMAINS4_8MMA_AtomIJNS4_4SM904GMMA28MMA_64x256x16_F32BF16BF16_SSILNSO_5MajorE0ELSQ_0ELNSO_7ScaleInE1ELSR_1EEEEEENS4_6LayoutINS5_IJSC_SB_SB_EEENS5_IJSB_NSA_ILi0EEESW_EEEEENS5_IJNS4_10UnderscoreESZ_SZ_EEEEENS4_23SM90_TMA_LOAD_MULTICASTENS4_14ComposedLayoutINS4_7SwizzleILi3ELi4ELi3EEENS4_18smem_ptr_flag_bitsILi16EEENSU_INS5_IJNSA_ILi8EEENSA_ILi64EEEEEENS5_IJS19_SB_EEEEEEEvNS4_8identityENS4_13SM90_TMA_LOADES1D_vS1E_EENS_8epilogue10collective6detail29Sm90TmaWarpSpecializedAdapterINS1I_15DefaultEpilogueISJ_SK_SK_NS1H_6thread17LinearCombinationISJ_Li1EffLNS1M_9ScaleType4KindE0ELNS_15FloatRoundStyleE2ESJ_EENS1_15EpilogueDefaultEEEEEvvEEEEvNT_6ParamsE)
        /*0020*/ 	.word	0x00000cf8
.L_19:


//--------------------- .nv.compat                --------------------------
	.section	.nv.compat,"",@"SHT_CUDA_COMPAT_INFO"
	.align	4
        /*0000*/ 	.byte	0x02, 0x09, 0x01, 0x00, 0x02, 0x02, 0x04, 0x00, 0x02, 0x05, 0x05, 0x00, 0x03, 0x07, 0x01, 0x01
        /*0010*/ 	.byte	0x02, 0x03, 0x01, 0x00, 0x02, 0x06, 0x01, 0x00, 0x04, 0x0b, 0x08, 0x00, 0x00, 0x00, 0x00, 0x00
        /*0020*/ 	.byte	0x00, 0x00, 0x00, 0x00


//--------------------- .nv.info._ZN7cutlass13device_kernelINS_4gemm6kernel13GemmUniversalIN4cute5tupleIJiiiiEEENS1_10collective13CollectiveMmaINS1_34MainloopSm90TmaGmmaWarpSpecializedILi5ENS5_IJNS4_1CILi1EEENSA_ILi2EEESB_EEENS1_35KernelTmaWarpSpecializedCooperativeEEENS5_IJNSA_ILi256EEESG_NSA_ILi128EEEEEENS_10bfloat16_tENS5_IJlSB_lEEESJ_SK_NS4_8TiledMMAINS4_8MMA_AtomIJNS4_4SM904GMMA28MMA_64x256x16_F32BF16BF16_SSILNSO_5MajorE0ELSQ_0ELNSO_7ScaleInE1ELSR_1EEEEEENS4_6LayoutINS5_IJSC_SB_SB_EEENS5_IJSB_NSA_ILi0EEESW_EEEEENS5_IJNS4_10UnderscoreESZ_SZ_EEEEENS4_23SM90_TMA_LOAD_MULTICASTENS4_14ComposedLayoutINS4_7SwizzleILi3ELi4ELi3EEENS4_18smem_ptr_flag_bitsILi16EEENSU_INS5_IJNSA_ILi8EEENSA_ILi64EEEEEENS5_IJS19_SB_EEEEEEEvNS4_8identityENS4_13SM90_TMA_LOADES1D_vS1E_EENS_8epilogue10collective6detail29Sm90TmaWarpSpecializedAdapterINS1I_15DefaultEpilogueISJ_SK_SK_NS1H_6thread17LinearCombinationISJ_Li1EffLNS1M_9ScaleType4KindE0ELNS_15FloatRoundStyleE2ESJ_EENS1_15EpilogueDefaultEEEEEvvEEEEvNT_6ParamsE --------------------------
	.section	.nv.info._ZN7cutlass13device_kernelINS_4gemm6kernel13GemmUniversalIN4cute5tupleIJiiiiEEENS1_10collective13CollectiveMmaINS1_34MainloopSm90TmaGmmaWarpSpecializedILi5ENS5_IJNS4_1CILi1EEENSA_ILi2EEESB_EEENS1_35KernelTmaWarpSpecializedCooperativeEEENS5_IJNSA_ILi256EEESG_NSA_ILi128EEEEEENS_10bfloat16_tENS5_IJlSB_lEEESJ_SK_NS4_8TiledMMAINS4_8MMA_AtomIJNS4_4SM904GMMA28MMA_64x256x16_F32BF16BF16_SSILNSO_5MajorE0ELSQ_0ELNSO_7ScaleInE1ELSR_1EEEEEENS4_6LayoutINS5_IJSC_SB_SB_EEENS5_IJSB_NSA_ILi0EEESW_EEEEENS5_IJNS4_10UnderscoreESZ_SZ_EEEEENS4_23SM90_TMA_LOAD_MULTICASTENS4_14ComposedLayoutINS4_7SwizzleILi3ELi4ELi3EEENS4_18smem_ptr_flag_bitsILi16EEENSU_INS5_IJNSA_ILi8EEENSA_ILi64EEEEEENS5_IJS19_SB_EEEEEEEvNS4_8identityENS4_13SM90_TMA_LOADES1D_vS1E_EENS_8epilogue10collective6detail29Sm90TmaWarpSpecializedAdapterINS1I_15DefaultEpilogueISJ_SK_SK_NS1H_6thread17LinearCombinationISJ_Li1EffLNS1M_9ScaleType4KindE0ELNS_15FloatRoundStyleE2ESJ_EENS1_15EpilogueDefaultEEEEEvvEEEEvNT_6ParamsE,"",@"SHT_CUDA_INFO"
	.sectionflags	@""
	.align	4


	//----- nvinfo : EIATTR_CUDA_API_VERSION
	.align		4
        /*0000*/ 	.byte	0x04, 0x37
        /*0002*/ 	.short	(.L_21 - .L_20)
.L_20:
        /*0004*/ 	.word	0x00000082


	//----- nvinfo : EIATTR_KPARAM_INFO
	.align		4
.L_21:
        /*0008*/ 	.byte	0x04, 0x17
        /*000a*/ 	.short	(.L_23 - .L_22)
.L_22:
        /*000c*/ 	.word	0x00000000
        /*0010*/ 	.short	0x0000
        /*0012*/ 	.short	0x0070
        /*0014*/ 	.byte	0x00, 0xf0, 0x01, 0x10


	//----- nvinfo : EIATTR_SPARSE_MMA_MASK
	.align		4
.L_23:
        /*0018*/ 	.byte	0x03, 0x50
        /*001a*/ 	.short	0x0000


	//----- nvinfo : EIATTR_MAXREG_COUNT
	.align		4
        /*001c*/ 	.byte	0x03, 0x1b
        /*001e*/ 	.short	0x00a8


	//----- nvinfo : EIATTR_NUM_BARRIERS
	.align		4
        /*0020*/ 	.byte	0x02, 0x4c
        /*0022*/ 	.byte	0x01
	.zero		1


	//----- nvinfo : EIATTR_EXTERNS
	.align		4
        /*0024*/ 	.byte	0x04, 0x0f
        /*0026*/ 	.short	(.L_25 - .L_24)


	//   ....[0]....
	.align		4
.L_24:
        /*0028*/ 	.word	index@(__assertfail)


	//----- nvinfo : EIATTR_ANNOTATIONS
	.align		4
.L_25:
        /*002c*/ 	.byte	0x04, 0x55
        /*002e*/ 	.short	(.L_27 - .L_26)


	//   ....[0]....
.L_26:
        /*0030*/ 	.word	0x00000001
        /*0034*/ 	.byte	0xb0, 0x09, 0x00, 0x00, 0x01, 0x00, 0x00, 0x00, 0xc0, 0x09, 0x00, 0x00, 0x01, 0x00, 0x00, 0x00
        /* <DEDUP_REMOVED lines=1385> */
        /*56d4*/ 	.byte	0x50, 0x39, 0x02, 0x00, 0x01, 0x00, 0x00, 0x00, 0x70, 0x39, 0x02, 0x00


	//----- nvinfo : EIATTR_MERCURY_ISA_VERSION
	.align		4
.L_27:
        /*56e0*/ 	.byte	0x03, 0x5f
        /*56e2*/ 	.short	0x0101


	//----- nvinfo : EIATTR_INT_WARP_WIDE_INSTR_OFFSETS
	.align		4
        /*56e4*/ 	.byte	0x04, 0x31
        /*56e6*/ 	.short	(.L_29 - .L_28)


	//   ....[0]....
.L_28:
        /*56e8*/ 	.word	0x00000570


	//   ....[1]....
        /*56ec*/ 	.word	0x00000620


	//   ....[2]....
        /*56f0*/ 	.word	0x00000700


	//----- nvinfo : EIATTR_COOP_GROUP_MASK_REGIDS
	.align		4
.L_29:
        /*56f4*/ 	.byte	0x04, 0x29
        /*56f6*/ 	.short	(.L_31 - .L_30)


	//   ....[0]....
.L_30:
        /*56f8*/ 	.word	0xffffffff


	//   ....[1]....
        /*56fc*/ 	.word	0xffffffff


	//   ....[2]....
        /*5700*/ 	.word	0xffffffff


	//   ....[3]....
        /*5704*/ 	.word	0xffffffff


	//   ....[4]....
        /*5708*/ 	.word	0xffffffff


	//   ....[5]....
        /*570c*/ 	.word	0xffffffff


	//----- nvinfo : EIATTR_COOP_GROUP_INSTR_OFFSETS
	.align		4
.L_31:
        /*5710*/ 	.byte	0x04, 0x28
        /*5712*/ 	.short	(.L_33 - .L_32)


	//   ....[0]....
.L_32:
        /*5714*/ 	.word	0x00000070


	//   ....[1]....
        /*5718*/ 	.word	0x00000080


	//   ....[2]....
        /*571c*/ 	.word	0x000001a0


	//   ....[3]....
        /*5720*/ 	.word	0x000003e0


	//   ....[4]....
        /*5724*/ 	.word	0x000007f0


	//   ....[5]....
        /*5728*/ 	.word	0x000013c0


	//----- nvinfo : EIATTR_REG_RECONFIG
	.align		4
.L_33:
        /*572c*/ 	.byte	0x01, 0x54
	.zero		2


	//----- nvinfo : EIATTR_SYSCALL_OFFSETS
	.align		4
        /*5730*/ 	.byte	0x04, 0x46
        /*5732*/ 	.short	(.L_35 - .L_34)


	//   ....[0]....
.L_34:
        /*5734*/ 	.word	0x00001570


	//----- nvinfo : EIATTR_MBARRIER_INSTR_OFFSETS
	.align		4
.L_35:
        /*5738*/ 	.byte	0x04, 0x39
        /*573a*/ 	.short	(.L_37 - .L_36)


	//   ....[0]....
.L_36:
        /*573c*/ 	.word	0x00000320
        /*5740*/ 	.word	0x000000ff
        /*5744*/ 	.word	0x00000000
        /*5748*/ 	.short	0x0100
        /*574a*/ 	.byte	0x08
	.zero		1


	//   ....[1]....
        /*574c*/ 	.word	0x00000330
        /*5750*/ 	.word	0x000000ff
        /*5754*/ 	.word	0x00000028
        /*5758*/ 	.short	0x0100
        /*575a*/ 	.byte	0x08
	.zero		1


	//   ....[2]....
        /*575c*/ 	.word	0x00000340
        /*5760*/ 	.word	0x000000ff
        /*5764*/ 	.word	0x00000008
        /*5768*/ 	.short	0x0100
        /*576a*/ 	.byte	0x08
	.zero		1


	//   ....[3]....
        /*576c*/ 	.word	0x00000350
        /*5770*/ 	.word	0x000000ff
        /*5774*/ 	.word	0x00000030
        /*5778*/ 	.short	0x0100
        /*577a*/ 	.byte	0x08
	.zero		1


	//   ....[4]....
        /*577c*/ 	.word	0x00000360
        /*5780*/ 	.word	0x000000ff
        /*5784*/ 	.word	0x00000010
        /*5788*/ 	.short	0x0100
        /*578a*/ 	.byte	0x08
	.zero		1


	//   ....[5]....
        /*578c*/ 	.word	0x00000370
        /*5790*/ 	.word	0x000000ff
        /*5794*/ 	.word	0x00000038
        /*5798*/ 	.short	0x0100
        /*579a*/ 	.byte	0x08
	.zero		1


	//   ....[6]....
        /*579c*/ 	.word	0x00000380
        /*57a0*/ 	.word	0x000000ff
        /*57a4*/ 	.word	0x00000018
        /*57a8*/ 	.short	0x0100
        /*57aa*/ 	.byte	0x08
	.zero		1


	//   ....[7]....
        /*57ac*/ 	.word	0x00000390
        /*57b0*/ 	.word	0x000000ff
        /*57b4*/ 	.word	0x00000040
        /*57b8*/ 	.short	0x0100
        /*57ba*/ 	.byte	0x08
	.zero		1


	//   ....[8]....
        /*57bc*/ 	.word	0x000003a0
        /*57c0*/ 	.word	0x000000ff
        /*57c4*/ 	.word	0x00000020
        /*57c8*/ 	.short	0x0100
        /*57ca*/ 	.byte	0x08
	.zero		1


	//   ....[9]....
        /*57cc*/ 	.word	0x000003b0
        /*57d0*/ 	.word	0x000000ff
        /*57d4*/ 	.word	0x00000048
        /*57d8*/ 	.short	0x0100
        /*57da*/ 	.byte	0x08
	.zero		1


	//   ....[10]....
        /*57dc*/ 	.word	0x00000770
        /*57e0*/ 	.word	0x000000ff
        /*57e4*/ 	.word	0x00000060
        /*57e8*/ 	.short	0x0100
        /*57ea*/ 	.byte	0x07
	.zero		1


	//   ....[11]....
        /*57ec*/ 	.word	0x000007a0
        /*57f0*/ 	.word	0x000000ff
        /*57f4*/ 	.word	0x00000068
        /*57f8*/ 	.short	0x0100
        /*57fa*/ 	.byte	0x07
	.zero		1


	//   ....[12]....
        /*57fc*/ 	.word	0x00001650
        /*5800*/ 	.word	0x00000004
        /*5804*/ 	.word	0x00000000
        /*5808*/ 	.short	0x010a
        /*580a*/ 	.byte	0x3f
	.zero		1


	//   ....[13]....
        /*580c*/ 	.word	0x00001690
        /*5810*/ 	.word	0x00000004
        /*5814*/ 	.word	0x00000000
        /*5818*/ 	.short	0x010a
        /*581a*/ 	.byte	0x3f
	.zero		1


	//   ....[14]....
        /*581c*/ 	.word	0x00008cd0
        /*5820*/ 	.word	0x00000003
        /*5824*/ 	.word	0x00000000
        /*5828*/ 	.short	0x010a
        /*582a*/ 	.byte	0x3f
	.zero		1


	//   ....[15]....
        /*582c*/ 	.word	0x00008d10
        /*5830*/ 	.word	0x00000003
        /*5834*/ 	.word	0x00000000
        /*5838*/ 	.short	0x010a
        /*583a*/ 	.byte	0x3f
	.zero		1


	//   ....[16]....
        /*583c*/ 	.word	0x00010dd0
        /*5840*/ 	.word	0x00000003
        /*5844*/ 	.word	0x00000000
        /*5848*/ 	.short	0x0101
        /*584a*/ 	.byte	0x3f
	.zero		1


	//   ....[17]....
        /*584c*/ 	.word	0x00011000
        /*5850*/ 	.word	0x00000000
        /*5854*/ 	.word	0x00000000
        /*5858*/ 	.short	0x0101
        /*585a*/ 	.byte	0x3f
	.zero		1


	//   ....[18]....
        /*585c*/ 	.word	0x00023410
        /*5860*/ 	.word	0x0000000f
        /*5864*/ 	.word	0x00000028
        /*5868*/ 	.short	0x010a
        /*586a*/ 	.byte	0x3f
	.zero		1


	//   ....[19]....
        /*586c*/ 	.word	0x00023880
        /*5870*/ 	.word	0x00000003
        /*5874*/ 	.word	0x00000068
        /*5878*/ 	.short	0x0101
        /*587a*/ 	.byte	0x3f
	.zero		1


	//   ....[20]....
        /*587c*/ 	.word	0x00024070
        /*5880*/ 	.word	0x00000005
        /*5884*/ 	.word	0x00000000
        /*5888*/ 	.short	0x010a
        /*588a*/ 	.byte	0x3f
	.zero		1


	//   ....[21]....
        /*588c*/ 	.word	0x00024100
        /*5890*/ 	.word	0x00000007
        /*5894*/ 	.word	0x00000000
        /*5898*/ 	.short	0x010a
        /*589a*/ 	.byte	0x3f
	.zero		1


	//   ....[22]....
        /*589c*/ 	.word	0x00024190
        /*58a0*/ 	.word	0x00000007
        /*58a4*/ 	.word	0x00000000
        /*58a8*/ 	.short	0x010a
        /*58aa*/ 	.byte	0x3f
	.zero		1


	//   ....[23]....
        /*58ac*/ 	.word	0x00024220
        /*58b0*/ 	.word	0x00000007
        /*58b4*/ 	.word	0x00000000
        /*58b8*/ 	.short	0x010a
        /*58ba*/ 	.byte	0x3f
	.zero		1


	//   ....[24]....
        /*58bc*/ 	.word	0x000242b0
        /*58c0*/ 	.word	0x00000003
        /*58c4*/ 	.word	0x00000000
        /*58c8*/ 	.short	0x010a
        /*58ca*/ 	.byte	0x3f
	.zero		1


	//   ....[25]....
        /*58cc*/ 	.word	0x00024310
        /*58d0*/ 	.word	0x00000004
        /*58d4*/ 	.word	0x00000000
        /*58d8*/ 	.short	0x010a
        /*58da*/ 	.byte	0x3f
	.zero		1


	//   ....[26]....
        /*58dc*/ 	.word	0x00024360
        /*58e0*/ 	.word	0x00000003
        /*58e4*/ 	.word	0x00000000
        /*58e8*/ 	.short	0x010a
        /*58ea*/ 	.byte	0x3f
	.zero		1


	//   ....[27]....
        /*58ec*/ 	.word	0x00024430
        /*58f0*/ 	.word	0x0000000f
        /*58f4*/ 	.word	0x00000028
        /*58f8*/ 	.short	0x010a
        /*58fa*/ 	.byte	0x3f
	.zero		1


	//   ....[28]....
        /*58fc*/ 	.word	0x00024500
        /*5900*/ 	.word	0x00000005
        /*5904*/ 	.word	0x00000000
        /*5908*/ 	.short	0x010a
        /*590a*/ 	.byte	0x3f
	.zero		1


	//   ....[29]....
        /*590c*/ 	.word	0x00024550
        /*5910*/ 	.word	0x00000007
        /*5914*/ 	.word	0x00000000
        /*5918*/ 	.short	0x010a
        /*591a*/ 	.byte	0x3f
	.zero		1


	//   ....[30]....
        /*591c*/ 	.word	0x000245a0
        /*5920*/ 	.word	0x00000007
        /*5924*/ 	.word	0x00000000
        /*5928*/ 	.short	0x010a
        /*592a*/ 	.byte	0x3f
	.zero		1


	//   ....[31]....
        /*592c*/ 	.word	0x000245f0
        /*5930*/ 	.word	0x00000007
        /*5934*/ 	.word	0x00000000
        /*5938*/ 	.short	0x010a
        /*593a*/ 	.byte	0x3f
	.zero		1


	//----- nvinfo : EIATTR_NUM_MBARRIERS
	.align		4
.L_37:
        /*593c*/ 	.byte	0x03, 0x38
        /*593e*/ 	.short	0x000c


	//----- nvinfo : EIATTR_EXIT_INSTR_OFFSETS
	.align		4
        /*5940*/ 	.byte	0x04, 0x1c
        /*5942*/ 	.short	(.L_39 - .L_38)


	//   ....[0]....
.L_38:
        /*5944*/ 	.word	0x00000a50


	//   ....[1]....
        /*5948*/ 	.word	0x000012e0


	//   ....[2]....
        /*594c*/ 	.word	0x00022a90


	//   ....[3]....
        /*5950*/ 	.word	0x000230b0


	//   ....[4]....
        /*5954*/ 	.word	0x00024300


	//----- nvinfo : EIATTR_MAX_THREADS
	.align		4
.L_39:
        /*5958*/ 	.byte	0x04, 0x05
        /*595a*/ 	.short	(.L_41 - .L_40)
.L_40:
        /*595c*/ 	.word	0x00000180
        /*5960*/ 	.word	0x00000001
        /*5964*/ 	.word	0x00000001


	//----- nvinfo : EIATTR_CRS_STACK_SIZE
	.align		4
.L_41:
        /*5968*/ 	.byte	0x04, 0x1e
        /*596a*/ 	.short	(.L_43 - .L_42)
.L_42:
        /*596c*/ 	.word	0x00000000


	//----- nvinfo : EIATTR_CBANK_PARAM_SIZE
	.align		4
.L_43:
        /*5970*/ 	.byte	0x03, 0x19
        /*5972*/ 	.short	0x0470


	//----- nvinfo : EIATTR_PARAM_CBANK
	.align		4
        /*5974*/ 	.byte	0x04, 0x0a
        /*5976*/ 	.short	(.L_45 - .L_44)
	.align		4
.L_44:
        /*5978*/ 	.word	index@(.nv.constant0._ZN7cutlass13device_kernelINS_4gemm6kernel13GemmUniversalIN4cute5tupleIJiiiiEEENS1_10collective13CollectiveMmaINS1_34MainloopSm90TmaGmmaWarpSpecializedILi5ENS5_IJNS4_1CILi1EEENSA_ILi2EEESB_EEENS1_35KernelTmaWarpSpecializedCooperativeEEENS5_IJNSA_ILi256EEESG_NSA_ILi128EEEEEENS_10bfloat16_tENS5_IJlSB_lEEESJ_SK_NS4_8TiledMMAINS4_8MMA_AtomIJNS4_4SM904GMMA28MMA_64x256x16_F32BF16BF16_SSILNSO_5MajorE0ELSQ_0ELNSO_7ScaleInE1ELSR_1EEEEEENS4_6LayoutINS5_IJSC_SB_SB_EEENS5_IJSB_NSA_ILi0EEESW_EEEEENS5_IJNS4_10UnderscoreESZ_SZ_EEEEENS4_23SM90_TMA_LOAD_MULTICASTENS4_14ComposedLayoutINS4_7SwizzleILi3ELi4ELi3EEENS4_18smem_ptr_flag_bitsILi16EEENSU_INS5_IJNSA_ILi8EEENSA_ILi64EEEEEENS5_IJS19_SB_EEEEEEEvNS4_8identityENS4_13SM90_TMA_LOADES1D_vS1E_EENS_8epilogue10collective6detail29Sm90TmaWarpSpecializedAdapterINS1I_15DefaultEpilogueISJ_SK_SK_NS1H_6thread17LinearCombinationISJ_Li1EffLNS1M_9ScaleType4KindE0ELNS_15FloatRoundStyleE2ESJ_EENS1_15EpilogueDefaultEEEEEvvEEEEvNT_6ParamsE)
        /*597c*/ 	.short	0x0210
        /*597e*/ 	.short	0x0470


	//----- nvinfo : EIATTR_SW_WAR
	.align		4
.L_45:
        /*5980*/ 	.byte	0x04, 0x36
        /*5982*/ 	.short	(.L_47 - .L_46)
.L_46:
        /*5984*/ 	.word	0x00000008
.L_47:


//--------------------- .nv.callgraph             --------------------------
	.section	.nv.callgraph,"",@"SHT_CUDA_CALLGRAPH"
	.align	4
	.sectionentsize	8
	.align		4
        /*0000*/ 	.word	0x00000000
	.align		4
        /*0004*/ 	.word	0xffffffff
	.align		4
        /*0008*/ 	.word	index@(_ZN7cutlass13device_kernelINS_4gemm6kernel13GemmUniversalIN4cute5tupleIJiiiiEEENS1_10collective13CollectiveMmaINS1_34MainloopSm90TmaGmmaWarpSpecializedILi5ENS5_IJNS4_1CILi1EEENSA_ILi2EEESB_EEENS1_35KernelTmaWarpSpecializedCooperativeEEENS5_IJNSA_ILi256EEESG_NSA_ILi128EEEEEENS_10bfloat16_tENS5_IJlSB_lEEESJ_SK_NS4_8TiledMMAINS4_8MMA_AtomIJNS4_4SM904GMMA28MMA_64x256x16_F32BF16BF16_SSILNSO_5MajorE0ELSQ_0ELNSO_7ScaleInE1ELSR_1EEEEEENS4_6LayoutINS5_IJSC_SB_SB_EEENS5_IJSB_NSA_ILi0EEESW_EEEEENS5_IJNS4_10UnderscoreESZ_SZ_EEEEENS4_23SM90_TMA_LOAD_MULTICASTENS4_14ComposedLayoutINS4_7SwizzleILi3ELi4ELi3EEENS4_18smem_ptr_flag_bitsILi16EEENSU_INS5_IJNSA_ILi8EEENSA_ILi64EEEEEENS5_IJS19_SB_EEEEEEEvNS4_8identityENS4_13SM90_TMA_LOADES1D_vS1E_EENS_8epilogue10collective6detail29Sm90TmaWarpSpecializedAdapterINS1I_15DefaultEpilogueISJ_SK_SK_NS1H_6thread17LinearCombinationISJ_Li1EffLNS1M_9ScaleType4KindE0ELNS_15FloatRoundStyleE2ESJ_EENS1_15EpilogueDefaultEEEEEvvEEEEvNT_6ParamsE)
	.align		4
        /*000c*/ 	.word	index@(__assertfail)
	.align		4
        /*0010*/ 	.word	0x00000000
	.align		4
        /*0014*/ 	.word	0xfffffffe
	.align		4
        /*0018*/ 	.word	0x00000000
	.align		4
        /*001c*/ 	.word	0xfffffffd
	.align		4
        /*0020*/ 	.word	0x00000000
	.align		4
        /*0024*/ 	.word	0xfffffffc


//--------------------- .nv.constant4             --------------------------
	.section	.nv.constant4,"a",@progbits
	.align	8
	.align		8
.nv.constant4:
        /*0000*/ 	.dword	__assertfail
	.align		8
        /*0008*/ 	.dword	__unnamed_1
	.align		8
        /*0010*/ 	.dword	_ZN39_INTERNAL_20b68b2e_4_k_cu_07867d10_33054cuda3std3__45__cpo5beginE
	.align		8
        /*0018*/ 	.dword	_ZN39_INTERNAL_20b68b2e_4_k_cu_07867d10_33054cuda3std3__45__cpo3endE
	.align		8
        /*0020*/ 	.dword	_ZN39_INTERNAL_20b68b2e_4_k_cu_07867d10_33054cuda3std3__45__cpo6cbeginE
	.align		8
        /*0028*/ 	.dword	_ZN39_INTERNAL_20b68b2e_4_k_cu_07867d10_33054cuda3std3__45__cpo4cendE
	.align		8
        /*0030*/ 	.dword	_ZN39_INTERNAL_20b68b2e_4_k_cu_07867d10_33054cuda3std3__441_GLOBAL__N__20b68b2e_4_k_cu_07867d10_33056ignoreE
	.align		8
        /*0038*/ 	.dword	_ZN39_INTERNAL_20b68b2e_4_k_cu_07867d10_33054cuda3std3__419piecewise_constructE
	.align		8
        /*0040*/ 	.dword	_ZN39_INTERNAL_20b68b2e_4_k_cu_07867d10_33054cuda3std3__48in_placeE
	.align		8
        /*0048*/ 	.dword	_ZN39_INTERNAL_20b68b2e_4_k_cu_07867d10_33054cuda3std6ranges3__45__cpo4swapE
	.align		8
        /*0050*/ 	.dword	_ZN39_INTERNAL_20b68b2e_4_k_cu_07867d10_33054cuda3std6ranges3__45__cpo9iter_moveE
	.align		8
        /*0058*/ 	.dword	_ZN39_INTERNAL_20b68b2e_4_k_cu_07867d10_33054cute7productE
	.align		8
        /*0060*/ 	.dword	_ZN39_INTERNAL_20b68b2e_4_k_cu_07867d10_33054cute1_E
	.align		8
        /*0068*/ 	.dword	$str$22
	.align		8
        /*0070*/ 	.dword	$str$23


//--------------------- .text._ZN7cutlass13device_kernelINS_4gemm6kernel13GemmUniversalIN4cute5tupleIJiiiiEEENS1_10collective13CollectiveMmaINS1_34MainloopSm90TmaGmmaWarpSpecializedILi5ENS5_IJNS4_1CILi1EEENSA_ILi2EEESB_EEENS1_35KernelTmaWarpSpecializedCooperativeEEENS5_IJNSA_ILi256EEESG_NSA_ILi128EEEEEENS_10bfloat16_tENS5_IJlSB_lEEESJ_SK_NS4_8TiledMMAINS4_8MMA_AtomIJNS4_4SM904GMMA28MMA_64x256x16_F32BF16BF16_SSILNSO_5MajorE0ELSQ_0ELNSO_7ScaleInE1ELSR_1EEEEEENS4_6LayoutINS5_IJSC_SB_SB_EEENS5_IJSB_NSA_ILi0EEESW_EEEEENS5_IJNS4_10UnderscoreESZ_SZ_EEEEENS4_23SM90_TMA_LOAD_MULTICASTENS4_14ComposedLayoutINS4_7SwizzleILi3ELi4ELi3EEENS4_18smem_ptr_flag_bitsILi16EEENSU_INS5_IJNSA_ILi8EEENSA_ILi64EEEEEENS5_IJS19_SB_EEEEEEEvNS4_8identityENS4_13SM90_TMA_LOADES1D_vS1E_EENS_8epilogue10collective6detail29Sm90TmaWarpSpecializedAdapterINS1I_15DefaultEpilogueISJ_SK_SK_NS1H_6thread17LinearCombinationISJ_Li1EffLNS1M_9ScaleType4KindE0ELNS_15FloatRoundStyleE2ESJ_EENS1_15EpilogueDefaultEEEEEvvEEEEvNT_6ParamsE --------------------------
	.section	.text._ZN7cutlass13device_kernelINS_4gemm6kernel13GemmUniversalIN4cute5tupleIJiiiiEEENS1_10collective13CollectiveMmaINS1_34MainloopSm90TmaGmmaWarpSpecializedILi5ENS5_IJNS4_1CILi1EEENSA_ILi2EEESB_EEENS1_35KernelTmaWarpSpecializedCooperativeEEENS5_IJNSA_ILi256EEESG_NSA_ILi128EEEEEENS_10bfloat16_tENS5_IJlSB_lEEESJ_SK_NS4_8TiledMMAINS4_8MMA_AtomIJNS4_4SM904GMMA28MMA_64x256x16_F32BF16BF16_SSILNSO_5MajorE0ELSQ_0ELNSO_7ScaleInE1ELSR_1EEEEEENS4_6LayoutINS5_IJSC_SB_SB_EEENS5_IJSB_NSA_ILi0EEESW_EEEEENS5_IJNS4_10UnderscoreESZ_SZ_EEEEENS4_23SM90_TMA_LOAD_MULTICASTENS4_14ComposedLayoutINS4_7SwizzleILi3ELi4ELi3EEENS4_18smem_ptr_flag_bitsILi16EEENSU_INS5_IJNSA_ILi8EEENSA_ILi64EEEEEENS5_IJS19_SB_EEEEEEEvNS4_8identityENS4_13SM90_TMA_LOADES1D_vS1E_EENS_8epilogue10collective6detail29Sm90TmaWarpSpecializedAdapterINS1I_15DefaultEpilogueISJ_SK_SK_NS1H_6thread17LinearCombinationISJ_Li1EffLNS1M_9ScaleType4KindE0ELNS_15FloatRoundStyleE2ESJ_EENS1_15EpilogueDefaultEEEEEvvEEEEvNT_6ParamsE,"ax",@progbits
	.align	128
.text._ZN7cutlass13device_kernelINS_4gemm6kernel13GemmUniversalIN4cute5tupleIJiiiiEEENS1_10collective13CollectiveMmaINS1_34MainloopSm90TmaGmmaWarpSpecializedILi5ENS5_IJNS4_1CILi1EEENSA_ILi2EEESB_EEENS1_35KernelTmaWarpSpecializedCooperativeEEENS5_IJNSA_ILi256EEESG_NSA_ILi128EEEEEENS_10bfloat16_tENS5_IJlSB_lEEESJ_SK_NS4_8TiledMMAINS4_8MMA_AtomIJNS4_4SM904GMMA28MMA_64x256x16_F32BF16BF16_SSILNSO_5MajorE0ELSQ_0ELNSO_7ScaleInE1ELSR_1EEEEEENS4_6LayoutINS5_IJSC_SB_SB_EEENS5_IJSB_NSA_ILi0EEESW_EEEEENS5_IJNS4_10UnderscoreESZ_SZ_EEEEENS4_23SM90_TMA_LOAD_MULTICASTENS4_14ComposedLayoutINS4_7SwizzleILi3ELi4ELi3EEENS4_18smem_ptr_flag_bitsILi16EEENSU_INS5_IJNSA_ILi8EEENSA_ILi64EEEEEENS5_IJS19_SB_EEEEEEEvNS4_8identityENS4_13SM90_TMA_LOADES1D_vS1E_EENS_8epilogue10collective6detail29Sm90TmaWarpSpecializedAdapterINS1I_15DefaultEpilogueISJ_SK_SK_NS1H_6thread17LinearCombinationISJ_Li1EffLNS1M_9ScaleType4KindE0ELNS_15FloatRoundStyleE2ESJ_EENS1_15EpilogueDefaultEEEEEvvEEEEvNT_6ParamsE:
        .type           _ZN7cutlass13device_kernelINS_4gemm6kernel13GemmUniversalIN4cute5tupleIJiiiiEEENS1_10collective13CollectiveMmaINS1_34MainloopSm90TmaGmmaWarpSpecializedILi5ENS5_IJNS4_1CILi1EEENSA_ILi2EEESB_EEENS1_35KernelTmaWarpSpecializedCooperativeEEENS5_IJNSA_ILi256EEESG_NSA_ILi128EEEEEENS_10bfloat16_tENS5_IJlSB_lEEESJ_SK_NS4_8TiledMMAINS4_8MMA_AtomIJNS4_4SM904GMMA28MMA_64x256x16_F32BF16BF16_SSILNSO_5MajorE0ELSQ_0ELNSO_7ScaleInE1ELSR_1EEEEEENS4_6LayoutINS5_IJSC_SB_SB_EEENS5_IJSB_NSA_ILi0EEESW_EEEEENS5_IJNS4_10UnderscoreESZ_SZ_EEEEENS4_23SM90_TMA_LOAD_MULTICASTENS4_14ComposedLayoutINS4_7SwizzleILi3ELi4ELi3EEENS4_18smem_ptr_flag_bitsILi16EEENSU_INS5_IJNSA_ILi8EEENSA_ILi64EEEEEENS5_IJS19_SB_EEEEEEEvNS4_8identityENS4_13SM90_TMA_LOADES1D_vS1E_EENS_8epilogue10collective6detail29Sm90TmaWarpSpecializedAdapterINS1I_15DefaultEpilogueISJ_SK_SK_NS1H_6thread17LinearCombinationISJ_Li1EffLNS1M_9ScaleType4KindE0ELNS_15FloatRoundStyleE2ESJ_EENS1_15EpilogueDefaultEEEEEvvEEEEvNT_6ParamsE,@function
        .size           _ZN7cutlass13device_kernelINS_4gemm6kernel13GemmUniversalIN4cute5tupleIJiiiiEEENS1_10collective13CollectiveMmaINS1_34MainloopSm90TmaGmmaWarpSpecializedILi5ENS5_IJNS4_1CILi1EEENSA_ILi2EEESB_EEENS1_35KernelTmaWarpSpecializedCooperativeEEENS5_IJNSA_ILi256EEESG_NSA_ILi128EEEEEENS_10bfloat16_tENS5_IJlSB_lEEESJ_SK_NS4_8TiledMMAINS4_8MMA_AtomIJNS4_4SM904GMMA28MMA_64x256x16_F32BF16BF16_SSILNSO_5MajorE0ELSQ_0ELNSO_7ScaleInE1ELSR_1EEEEEENS4_6LayoutINS5_IJSC_SB_SB_EEENS5_IJSB_NSA_ILi0EEESW_EEEEENS5_IJNS4_10UnderscoreESZ_SZ_EEEEENS4_23SM90_TMA_LOAD_MULTICASTENS4_14ComposedLayoutINS4_7SwizzleILi3ELi4ELi3EEENS4_18smem_ptr_flag_bitsILi16EEENSU_INS5_IJNSA_ILi8EEENSA_ILi64EEEEEENS5_IJS19_SB_EEEEEEEvNS4_8identityENS4_13SM90_TMA_LOADES1D_vS1E_EENS_8epilogue10collective6detail29Sm90TmaWarpSpecializedAdapterINS1I_15DefaultEpilogueISJ_SK_SK_NS1H_6thread17LinearCombinationISJ_Li1EffLNS1M_9ScaleType4KindE0ELNS_15FloatRoundStyleE2ESJ_EENS1_15EpilogueDefaultEEEEEvvEEEEvNT_6ParamsE,(.L_x_583 - _ZN7cutlass13device_kernelINS_4gemm6kernel13GemmUniversalIN4cute5tupleIJiiiiEEENS1_10collective13CollectiveMmaINS1_34MainloopSm90TmaGmmaWarpSpecializedILi5ENS5_IJNS4_1CILi1EEENSA_ILi2EEESB_EEENS1_35KernelTmaWarpSpecializedCooperativeEEENS5_IJNSA_ILi256EEESG_NSA_ILi128EEEEEENS_10bfloat16_tENS5_IJlSB_lEEESJ_SK_NS4_8TiledMMAINS4_8MMA_AtomIJNS4_4SM904GMMA28MMA_64x256x16_F32BF16BF16_SSILNSO_5MajorE0ELSQ_0ELNSO_7ScaleInE1ELSR_1EEEEEENS4_6LayoutINS5_IJSC_SB_SB_EEENS5_IJSB_NSA_ILi0EEESW_EEEEENS5_IJNS4_10UnderscoreESZ_SZ_EEEEENS4_23SM90_TMA_LOAD_MULTICASTENS4_14ComposedLayoutINS4_7SwizzleILi3ELi4ELi3EEENS4_18smem_ptr_flag_bitsILi16EEENSU_INS5_IJNSA_ILi8EEENSA_ILi64EEEEEENS5_IJS19_SB_EEEEEEEvNS4_8identityENS4_13SM90_TMA_LOADES1D_vS1E_EENS_8epilogue10collective6detail29Sm90TmaWarpSpecializedAdapterINS1I_15DefaultEpilogueISJ_SK_SK_NS1H_6thread17LinearCombinationISJ_Li1EffLNS1M_9ScaleType4KindE0ELNS_15FloatRoundStyleE2ESJ_EENS1_15EpilogueDefaultEEEEEvvEEEEvNT_6ParamsE)
        .other          _ZN7cutlass13device_kernelINS_4gemm6kernel13GemmUniversalIN4cute5tupleIJiiiiEEENS1_10collective13CollectiveMmaINS1_34MainloopSm90TmaGmmaWarpSpecializedILi5ENS5_IJNS4_1CILi1EEENSA_ILi2EEESB_EEENS1_35KernelTmaWarpSpecializedCooperativeEEENS5_IJNSA_ILi256EEESG_NSA_ILi128EEEEEENS_10bfloat16_tENS5_IJlSB_lEEESJ_SK_NS4_8TiledMMAINS4_8MMA_AtomIJNS4_4SM904GMMA28MMA_64x256x16_F32BF16BF16_SSILNSO_5MajorE0ELSQ_0ELNSO_7ScaleInE1ELSR_1EEEEEENS4_6LayoutINS5_IJSC_SB_SB_EEENS5_IJSB_NSA_ILi0EEESW_EEEEENS5_IJNS4_10UnderscoreESZ_SZ_EEEEENS4_23SM90_TMA_LOAD_MULTICASTENS4_14ComposedLayoutINS4_7SwizzleILi3ELi4ELi3EEENS4_18smem_ptr_flag_bitsILi16EEENSU_INS5_IJNSA_ILi8EEENSA_ILi64EEEEEENS5_IJS19_SB_EEEEEEEvNS4_8identityENS4_13SM90_TMA_LOADES1D_vS1E_EENS_8epilogue10collective6detail29Sm90TmaWarpSpecializedAdapterINS1I_15DefaultEpilogueISJ_SK_SK_NS1H_6thread17LinearCombinationISJ_Li1EffLNS1M_9ScaleType4KindE0ELNS_15FloatRoundStyleE2ESJ_EENS1_15EpilogueDefaultEEEEEvvEEEEvNT_6ParamsE,@"STO_CUDA_ENTRY STV_DEFAULT"
_ZN7cutlass13device_kernelINS_4gemm6kernel13GemmUniversalIN4cute5tupleIJiiiiEEENS1_10collective13CollectiveMmaINS1_34MainloopSm90TmaGmmaWarpSpecializedILi5ENS5_IJNS4_1CILi1EEENSA_ILi2EEESB_EEENS1_35KernelTmaWarpSpecializedCooperativeEEENS5_IJNSA_ILi256EEESG_NSA_ILi128EEEEEENS_10bfloat16_tENS5_IJlSB_lEEESJ_SK_NS4_8TiledMMAINS4_8MMA_AtomIJNS4_4SM904GMMA28MMA_64x256x16_F32BF16BF16_SSILNSO_5MajorE0ELSQ_0ELNSO_7ScaleInE1ELSR_1EEEEEENS4_6LayoutINS5_IJSC_SB_SB_EEENS5_IJSB_NSA_ILi0EEESW_EEEEENS5_IJNS4_10UnderscoreESZ_SZ_EEEEENS4_23SM90_TMA_LOAD_MULTICASTENS4_14ComposedLayoutINS4_7SwizzleILi3ELi4ELi3EEENS4_18smem_ptr_flag_bitsILi16EEENSU_INS5_IJNSA_ILi8EEENSA_ILi64EEEEEENS5_IJS19_SB_EEEEEEEvNS4_8identityENS4_13SM90_TMA_LOADES1D_vS1E_EENS_8epilogue10collective6detail29Sm90TmaWarpSpecializedAdapterINS1I_15DefaultEpilogueISJ_SK_SK_NS1H_6thread17LinearCombinationISJ_Li1EffLNS1M_9ScaleType4KindE0ELNS_15FloatRoundStyleE2ESJ_EENS1_15EpilogueDefaultEEEEEvvEEEEvNT_6ParamsE:
[----:B------:R-:W0:Y:S02]  /*0000*/  LDC R1, c[0x0][0x28] ;  /* 0x00000a00ff017b82 */ /* 0x000e240000000800 */
[----:B0-----:R-:W-:Y:S01]  /*0010*/  VIADD R1, R1, 0xfffff308 ;  /* 0xfffff30801017836 */ /* 0x001fe20000000000 */
[----:B------:R-:W0:Y:S01]  /*0020*/  S2R R5, SR_TID.X ;  /* 0x0000000000057919 */ /* 0x000e220000002100 */
[----:B------:R-:W-:Y:S01]  /*0030*/  ELECT P0, URZ, PT ;  /* 0x00000000003f782f */ /* 0x000fe20003800000 */
[----:B------:R-:W-:Y:S01]  /*0040*/  BSSY B0, `(.L_x_0) ;  /* 0x0000015000007945 */ /* 0x000fe20003800000 */
[--C-:B0-----:R-:W-:Y:S02]  /*0050*/  SHF.R.U32.HI R0, RZ, 0x5, R5.reuse ;  /* 0x00000005ff007819 */ /* 0x101fe40000011605 */
[----:B------:R-:W-:-:S03]  /*0060*/  SHF.R.U32.HI R2, RZ, 0x7, R5 ;  /* 0x00000007ff027819 */ /* 0x000fc60000011605 */
[----:B------:R-:W0:Y:S04]  /*0070*/  SHFL.IDX PT, R3, R0, RZ, 0x1f ;  /* 0x00001fff00037589 */ /* 0x000e2800000e0000 */
[----:B------:R-:W1:Y:S01]  /*0080*/  SHFL.IDX PT, R2, R2, RZ, 0x1f ;  /* 0x00001fff02027589 */ /* 0x000e6200000e0000 */
[----:B0-----:R-:W-:Y:S02]  /*0090*/  R2UR UR9, R3 ;  /* 0x00000000030972ca */ /* 0x001fe400000e0000 */
[----:B-1----:R-:W-:-:S11]  /*00a0*/  R2UR UR5, R2 ;  /* 0x00000000020572ca */ /* 0x002fd600000e0000 */
[----:B------:R-:W-:Y:S02]  /*00b0*/  USHF.R.S32.HI UR4, URZ, 0x1f, UR9 ;  /* 0x0000001f3f047899 */ /* 0x000fe40008011409 */
[----:B------:R-:W-:Y:S02]  /*00c0*/  ISETP.NE.OR P0, PT, RZ, UR9, !P0 ;  /* 0x00000009ff007c0c */ /* 0x000fe4000c705670 */
[----:B------:R-:W-:-:S04]  /*00d0*/  ULEA.HI UR4, UR4, UR9, URZ, 0x2 ;  /* 0x0000000904047291 */ /* 0x000fc8000f8f103f */
[----:B------:R-:W-:-:S04]  /*00e0*/  ULOP3.LUT UR4, UR4, 0xfffffffc, URZ, 0xc0, !UPT ;  /* 0xfffffffc04047892 */ /* 0x000fc8000f8ec03f */
[----:B------:R-:W-:-:S03]  /*00f0*/  UIADD3 UR9, UR9, -UR4, URZ ;  /* 0x8000000409097290 */ /* 0x000fc6000fffe03f */
[----:B------:R-:W-:Y:S09]  /*0100*/  @P0 BRA `(.L_x_1) ;  /* 0x0000000000200947 */ /* 0x000ff20003800000 */
[----:B------:R-:W-:Y:S02]  /*0110*/  ULDC.64 UR6, c[0x0][0x198] ;  /* 0x0000660000067ab9 */ /* 0x000fe40000000a00 */
[----:B------:R-:W-:Y:S02]  /*0120*/  UIADD3 UR10, UP0, UR6, 0xf0, URZ ;  /* 0x000000f0060a7890 */ /* 0x000fe4000ff1e03f */
[----:B------:R-:W-:Y:S02]  /*0130*/  UIADD3 UR6, UP1, UR6, 0x1f0, URZ ;  /* 0x000001f006067890 */ /* 0x000fe4000ff3e03f */
[----:B------:R-:W-:Y:S02]  /*0140*/  UIADD3.X UR11, URZ, UR7, URZ, UP0, !UPT ;  /* 0x000000073f0b7290 */ /* 0x000fe400087fe43f */
[----:B------:R-:W-:-:S07]  /*0150*/  UIADD3.X UR7, URZ, UR7, URZ, UP1, !UPT ;  /* 0x000000073f077290 */ /* 0x000fce0008ffe43f */
[----:B------:R0:W-:Y:S02]  /*0160*/  UTMACCTL.PF [UR10] ;  /* 0x000000000a0079b9 */ /* 0x0001e40008040000 */
[----:B------:R0:W-:Y:S02]  /*0170*/  UTMACCTL.PF [UR6] ;  /* 0x00000000060079b9 */ /* 0x0001e40008040000 */
[----:B0-----:R-:W-:Y:S01]  /*0180*/  NOP ;  /* 0x0000000000007918 */ /* 0x001fe20000000000 */
.L_x_1:
[----:B------:R-:W-:Y:S05]  /*0190*/  BSYNC B0 ;  /* 0x0000000000007941 */ /* 0x000fea0003800000 */
.L_x_0:
[----:B------:R-:W0:Y:S01]  /*01a0*/  SHFL.IDX PT, R2, R0, RZ, 0x1f ;  /* 0x00001fff00027589 */ /* 0x000e2200000e0000 */
[----:B------:R-:W-:Y:S01]  /*01b0*/  UISETP.NE.AND UP0, UPT, UR9, 0x3, UPT ;  /* 0x000000030900788c */ /* 0x000fe2000bf05270 */
[----:B------:R-:W-:Y:S01]  /*01c0*/  ISETP.NE.AND P2, PT, RZ, UR5, PT ;  /* 0x00000005ff007c0c */ /* 0x000fe2000bf45270 */
[----:B------:R-:W-:Y:S02]  /*01d0*/  UIADD3 UR16, UR5, -0x1, URZ ;  /* 0xffffffff05107890 */ /* 0x000fe4000fffe03f */
[----:B------:R-:W-:Y:S02]  /*01e0*/  UISETP.EQ.OR UP0, UPT, UR9, URZ, !UP0 ;  /* 0x0000003f0900728c */ /* 0x000fe4000c702670 */
[----:B------:R-:W-:Y:S02]  /*01f0*/  UISETP.GE.U32.AND UP1, UPT, UR16, 0x2, UPT ;  /* 0x000000021000788c */ /* 0x000fe4000bf26070 */
[----:B------:R-:W-:-:S04]  /*0200*/  UISETP.EQ.AND UP0, UPT, UR5, URZ, UP0 ;  /* 0x0000003f0500728c */ /* 0x000fc80008702270 */
[----:B------:R-:W-:-:S04]  /*0210*/  USEL UR38, URZ, 0x1, !UP0 ;  /* 0x000000013f267887 */ /* 0x000fc8000c000000 */
[----:B------:R-:W-:Y:S01]  /*0220*/  USEL UR38, UR38, 0x2, UP1 ;  /* 0x0000000226267887 */ /* 0x000fe20008800000 */
[----:B0-----:R-:W-:-:S13]  /*0230*/  ISETP.NE.AND P0, PT, R2, RZ, PT ;  /* 0x000000ff0200720c */ /* 0x001fda0003f05270 */
[----:B------:R-:W-:Y:S05]  /*0240*/  @P0 BRA `(.L_x_2) ;  /* 0x0000000000600947 */ /* 0x000fea0003800000 */
[----:B------:R-:W0:Y:S01]  /*0250*/  S2UR UR8, SR_CgaCtaId ;  /* 0x00000000000879c3 */ /* 0x000e220000008800 */
[----:B------:R-:W-:Y:S01]  /*0260*/  UMOV UR4, 0x400 ;  /* 0x0000040000047882 */ /* 0x000fe20000000000 */
[----:B------:R-:W-:Y:S01]  /*0270*/  UMOV UR5, 0x1 ;  /* 0x0000000100057882 */ /* 0x000fe20000000000 */
[----:B------:R-:W-:Y:S01]  /*0280*/  UMOV UR6, 0x4 ;  /* 0x0000000400067882 */ /* 0x000fe20000000000 */
[----:B------:R-:W-:Y:S01]  /*0290*/  ELECT P0, URZ, PT ;  /* 0x00000000003f782f */ /* 0x000fe20003800000 */
[----:B------:R-:W-:-:S04]  /*02a0*/  UIADD3 UR6, -UR6, 0x100000, URZ ;  /* 0x0010000006067890 */ /* 0x000fc8000fffe13f */
[----:B------:R-:W-:Y:S02]  /*02b0*/  USHF.L.U32 UR7, UR6, 0xb, URZ ;  /* 0x0000000b06077899 */ /* 0x000fe4000800063f */
[----:B------:R-:W-:Y:S02]  /*02c0*/  USHF.L.U32 UR6, UR6, 0x1, URZ ;  /* 0x0000000106067899 */ /* 0x000fe4000800063f */
[----:B0-----:R-:W-:Y:S02]  /*02d0*/  ULEA UR8, UR8, UR4, 0x18 ;  /* 0x0000000408087291 */ /* 0x001fe4000f8ec03f */
[----:B------:R-:W-:-:S04]  /*02e0*/  UIADD3 UR4, -UR5, 0x100000, URZ ;  /* 0x0010000005047890 */ /* 0x000fc8000fffe13f */
[----:B------:R-:W-:Y:S02]  /*02f0*/  USHF.L.U32 UR5, UR4, 0xb, URZ ;  /* 0x0000000b04057899 */ /* 0x000fe4000800063f */
[----:B------:R-:W-:Y:S01]  /*0300*/  USHF.L.U32 UR4, UR4, 0x1, URZ ;  /* 0x0000000104047899 */ /* 0x000fe2000800063f */
[----:B------:R-:W0:Y:S11]  /*0310*/  FENCE.VIEW.ASYNC.S ;  /* 0x00000000000073c6 */ /* 0x000e360000000000 */
[----:B0-----:R0:W1:Y:S01]  /*0320*/  SYNCS.EXCH.64 URZ, [UR8], UR4 ;  /* 0x00000004083f75b2 */ /* 0x0010620008000100 */
[----:B------:R0:W2:Y:S01]  /*0330*/  SYNCS.EXCH.64 URZ, [UR8+0x28], UR6 ;  /* 0x00002806083f75b2 */ /* 0x0000a20008000100 */
[----:B------:R0:W3:Y:S01]  /*0340*/  SYNCS.EXCH.64 URZ, [UR8+0x8], UR4 ;  /* 0x00000804083f75b2 */ /* 0x0000e20008000100 */
[----:B------:R0:W4:Y:S01]  /*0350*/  SYNCS.EXCH.64 URZ, [UR8+0x30], UR6 ;  /* 0x00003006083f75b2 */ /* 0x0001220008000100 */
[----:B------:R0:W0:Y:S01]  /*0360*/  SYNCS.EXCH.64 URZ, [UR8+0x10], UR4 ;  /* 0x00001004083f75b2 */ /* 0x0000220008000100 */
[----:B------:R0:W0:Y:S01]  /*0370*/  SYNCS.EXCH.64 URZ, [UR8+0x38], UR6 ;  /* 0x00003806083f75b2 */ /* 0x0000220008000100 */
[----:B------:R0:W0:Y:S01]  /*0380*/  SYNCS.EXCH.64 URZ, [UR8+0x18], UR4 ;  /* 0x00001804083f75b2 */ /* 0x0000220008000100 */
[----:B------:R0:W0:Y:S01]  /*0390*/  SYNCS.EXCH.64 URZ, [UR8+0x40], UR6 ;  /* 0x00004006083f75b2 */ /* 0x0000220008000100 */
[----:B------:R0:W0:Y:S01]  /*03a0*/  SYNCS.EXCH.64 URZ, [UR8+0x20], UR4 ;  /* 0x00002004083f75b2 */ /* 0x0000220008000100 */
[----:B------:R0:W0:Y:S01]  /*03b0*/  SYNCS.EXCH.64 URZ, [UR8+0x48], UR6 ;  /* 0x00004806083f75b2 */ /* 0x0000220008000100 */
[----:B------:R-:W-:Y:S01]  /*03c0*/  NOP ;  /* 0x0000000000007918 */ /* 0x000fe20000000000 */
.L_x_2:
[----:B------:R-:W5:Y:S01]  /*03d0*/  S2UR UR10, SR_CTAID.Y ;  /* 0x00000000000a79c3 */ /* 0x000f620000002600 */
[----:B------:R-:W1:Y:S01]  /*03e0*/  SHFL.IDX PT, R0, R0, RZ, 0x1f ;  /* 0x00001fff00007589 */ /* 0x000e6200000e0000 */
[----:B------:R-:W-:Y:S02]  /*03f0*/  SHF.R.S32.HI R3, RZ, 0x1f, R5 ;  /* 0x0000001fff037819 */ /* 0x000fe40000011405 */
[----:B------:R-:W-:Y:S02]  /*0400*/  ELECT P0, URZ, PT ;  /* 0x00000000003f782f */ /* 0x000fe40003800000 */
[----:B------:R-:W-:Y:S01]  /*0410*/  SHF.R.S32.HI R7, RZ, 0x1f, R2 ;  /* 0x0000001fff077819 */ /* 0x000fe20000011402 */
[----:B0-----:R-:W-:Y:S01]  /*0420*/  ULDC UR4, c[0x0][0x154] ;  /* 0x0000550000047ab9 */ /* 0x001fe20000000800 */
[----:B------:R-:W-:Y:S01]  /*0430*/  LEA.HI R3, R3, R5, RZ, 0x7 ;  /* 0x0000000503037211 */ /* 0x000fe200078f38ff */
[----:B------:R-:W-:Y:S01]  /*0440*/  ULDC UR11, c[0x0][0x148] ;  /* 0x00005200000b7ab9 */ /* 0x000fe20000000800 */
[----:B------:R-:W0:Y:S01]  /*0450*/  S2UR UR13, SR_CTAID.X ;  /* 0x00000000000d79c3 */ /* 0x000e220000002500 */
[----:B------:R-:W-:Y:S01]  /*0460*/  LEA.HI R7, R7, R2, RZ, 0x2 ;  /* 0x0000000207077211 */ /* 0x000fe200078f10ff */
[----:B------:R-:W-:Y:S01]  /*0470*/  NOP ;  /* 0x0000000000007918 */ /* 0x000fe20000000000 */
[----:B------:R-:W-:Y:S01]  /*0480*/  LOP3.LUT R3, R3, 0xffffff80, RZ, 0xc0, !PT ;  /* 0xffffff8003037812 */ /* 0x000fe200078ec0ff */
[----:B------:R-:W-:Y:S01]  /*0490*/  NOP ;  /* 0x0000000000007918 */ /* 0x000fe20000000000 */
[----:B------:R-:W-:-:S03]  /*04a0*/  LOP3.LUT R7, R7, 0x3ffffffc, RZ, 0xc0, !PT ;  /* 0x3ffffffc07077812 */ /* 0x000fc600078ec0ff */
[----:B------:R-:W-:Y:S01]  /*04b0*/  IMAD.IADD R3, R5, 0x1, -R3 ;  /* 0x0000000105037824 */ /* 0x000fe200078e0a03 */
[----:B------:R-:W-:Y:S02]  /*04c0*/  IADD3 R2, R2, -R7, RZ ;  /* 0x8000000702027210 */ /* 0x000fe40007ffe0ff */
[----:B-----5:R-:W-:Y:S02]  /*04d0*/  I2FP.F32.U32 R4, UR10 ;  /* 0x0000000a00047c45 */ /* 0x020fe40008201000 */
[----:B-1----:R-:W-:Y:S02]  /*04e0*/  ISETP.NE.OR P0, PT, R0, RZ, !P0 ;  /* 0x000000ff0000720c */ /* 0x002fe40004705670 */
[----:B------:R-:W-:Y:S01]  /*04f0*/  SHF.R.S32.HI R0, RZ, 0x1f, R3 ;  /* 0x0000001fff007819 */ /* 0x000fe20000011403 */
[----:B------:R-:W-:Y:S01]  /*0500*/  FMUL R8, R4, UR4 ;  /* 0x0000000404087c20 */ /* 0x000fe20008400000 */
[----:B------:R-:W-:Y:S01]  /*0510*/  ULDC UR4, c[0x0][0x150] ;  /* 0x0000540000047ab9 */ /* 0x000fe20000000800 */
[----:B0-----:R-:W-:-:S02]  /*0520*/  I2FP.F32.U32 R4, UR13 ;  /* 0x0000000d00047c45 */ /* 0x001fc40008201000 */
[----:B------:R-:W-:Y:S02]  /*0530*/  LEA.HI R0, R0, R3, RZ, 0x3 ;  /* 0x0000000300007211 */ /* 0x000fe400078f18ff */
[----:B------:R-:W0:Y:S01]  /*0540*/  F2I.U32.TRUNC.NTZ R8, R8 ;  /* 0x0000000800087305 */ /* 0x000e22000020f000 */
[----:B------:R-:W-:Y:S01]  /*0550*/  FMUL R6, R4, UR4 ;  /* 0x0000000404067c20 */ /* 0x000fe20008400000 */
[--C-:B------:R-:W-:Y:S02]  /*0560*/  SHF.R.S32.HI R4, RZ, 0x3, R0.reuse ;  /* 0x00000003ff047819 */ /* 0x100fe40000011400 */
[----:B------:R-:W-:Y:S01]  /*0570*/  VOTEU.ALL UP0, P0 ;  /* 0x00000000003f7886 */ /* 0x000fe20000000000 */
[----:B------:R-:W-:Y:S01]  /*0580*/  SHF.R.S32.HI R5, RZ, 0x1f, R0 ;  /* 0x0000001fff057819 */ /* 0x000fe20000011400 */
[----:B------:R-:W-:Y:S01]  /*0590*/  UMOV UR4, 0x20 ;  /* 0x0000002000047882 */ /* 0x000fe20000000000 */
[----:B------:R-:W1:Y:S01]  /*05a0*/  LDC R0, c[0x0][0x140] ;  /* 0x00005000ff007b82 */ /* 0x000e620000000800 */
[----:B------:R-:W5:Y:S01]  /*05b0*/  F2I.U32.TRUNC.NTZ R6, R6 ;  /* 0x0000000600067305 */ /* 0x000f62000020f000 */
[----:B------:R-:W-:Y:S01]  /*05c0*/  LEA.HI R5, R5, R4, RZ, 0x2 ;  /* 0x0000000405057211 */ /* 0x000fe200078f10ff */
[----:B------:R-:W-:Y:S01]  /*05d0*/  @!UP0 UMOV UR7, 0x400 ;  /* 0x0000040000078882 */ /* 0x000fe20000000000 */
[----:B------:R-:W-:-:S04]  /*05e0*/  @!UP0 UIADD3 UR4, -UR4, 0x100000, URZ ;  /* 0x0010000004048890 */ /* 0x000fc8000fffe13f */
[----:B------:R-:W-:Y:S02]  /*05f0*/  @!UP0 USHF.L.U32 UR5, UR4, 0xb, URZ ;  /* 0x0000000b04058899 */ /* 0x000fe4000800063f */
[----:B------:R-:W-:Y:S01]  /*0600*/  @!UP0 USHF.L.U32 UR4, UR4, 0x1, URZ ;  /* 0x0000000104048899 */ /* 0x000fe2000800063f */
[----:B------:R-:W-:Y:S01]  /*0610*/  LOP3.LUT R5, R5, 0xfffffffc, RZ, 0xc0, !PT ;  /* 0xfffffffc05057812 */ /* 0x000fe200078ec0ff */
[----:B------:R-:W-:Y:S01]  /*0620*/  VOTEU.ALL UP1, P0 ;  /* 0x00000000003f7886 */ /* 0x000fe20000020000 */
[----:B------:R-:W2:Y:S01]  /*0630*/  @!UP0 S2UR UR8, SR_CgaCtaId ;  /* 0x00000000000889c3 */ /* 0x000ea20000008800 */
[----:B0-----:R-:W-:Y:S02]  /*0640*/  R2UR UR12, R8 ;  /* 0x00000000080c72ca */ /* 0x001fe400000e0000 */
[----:B------:R-:W-:-:S04]  /*0650*/  IMAD.IADD R5, R4, 0x1, -R5 ;  /* 0x0000000104057824 */ /* 0x000fc800078e0a05 */
[----:B------:R-:W-:Y:S01]  /*0660*/  IMAD R2, R2, 0x4, R5 ;  /* 0x0000000402027824 */ /* 0x000fe200078e0205 */
[----:B-----5:R-:W-:-:S03]  /*0670*/  R2UR UR6, R6 ;  /* 0x00000000060672ca */ /* 0x020fc600000e0000 */
[----:B------:R-:W-:-:S03]  /*0680*/  IMAD.SHL.U32 R5, R2, 0x4, RZ ;  /* 0x0000000402057824 */ /* 0x000fc600078e00ff */
[----:B------:R-:W-:Y:S02]  /*0690*/  UIADD3 UR12, -UR12, URZ, URZ ;  /* 0x0000003f0c0c7290 */ /* 0x000fe4000fffe13f */
[----:B------:R-:W-:Y:S02]  /*06a0*/  LOP3.LUT R152, R2, 0xc, R5, 0x78, !PT ;  /* 0x0000000c02987812 */ /* 0x000fe400078e7805 */
[----:B------:R-:W-:Y:S01]  /*06b0*/  UIMAD UR14, UR11, UR12, UR10 ;  /* 0x0000000c0b0e72a4 */ /* 0x000fe2000f8e020a */
[----:B-1----:R-:W-:Y:S02]  /*06c0*/  ISETP.EQ.U32.AND P3, PT, R0, 0x1, PT ;  /* 0x000000010000780c */ /* 0x002fe40003f62070 */
[----:B------:R-:W-:Y:S02]  /*06d0*/  UIADD3 UR6, -UR6, URZ, URZ ;  /* 0x0000003f06067290 */ /* 0x000fe4000fffe13f */
[----:B--2---:R-:W-:Y:S01]  /*06e0*/  @!UP0 ULEA UR7, UR8, UR7, 0x18 ;  /* 0x0000000708078291 */ /* 0x004fe2000f8ec03f */
[----:B------:R-:W-:Y:S01]  /*06f0*/  ISETP.NE.AND P1, PT, R152, UR14, PT ;  /* 0x0000000e98007c0c */ /* 0x000fe2000bf25270 */
[----:B------:R-:W-:Y:S01]  /*0700*/  VOTEU.ALL UP0, P0 ;  /* 0x00000000003f7886 */ /* 0x000fe20000000000 */
[----:B------:R-:W-:Y:S01]  /*0710*/  ULDC UR8, c[0x0][0x144] ;  /* 0x0000510000087ab9 */ /* 0x000fe20000000800 */
[----:B------:R-:W-:Y:S01]  /*0720*/  LOP3.LUT P0, RZ, R3, 0x7, RZ, 0xc0, !PT ;  /* 0x0000000703ff7812 */ /* 0x000fe2000780c0ff */
[----:B------:R-:W-:-:S03]  /*0730*/  UIMAD UR8, UR8, UR6, UR13 ;  /* 0x00000006080872a4 */ /* 0x000fc6000f8e020d */
[----:B------:R-:W-:-:S03]  /*0740*/  ISETP.LT.U32.AND P0, PT, R152, 0x2, !P0 ;  /* 0x000000029800780c */ /* 0x000fc60004701070 */
[----:B------:R-:W-:Y:S01]  /*0750*/  ISETP.EQ.OR P1, PT, RZ, UR8, !P1 ;  /* 0x00000008ff007c0c */ /* 0x000fe2000cf22670 */
[----:B------:R-:W0:Y:S02]  /*0760*/  FENCE.VIEW.ASYNC.S ;  /* 0x00000000000073c6 */ /* 0x000e240000000000 */
[----:B0-----:R0:W1:Y:S01]  /*0770*/  @!UP0 SYNCS.EXCH.64 URZ, [UR7+0x60], UR4 ;  /* 0x00006004073f85b2 */ /* 0x0010620008000100 */
[----:B------:R-:W-:-:S04]  /*0780*/  PLOP3.LUT P0, PT, P0, P1, PT, 0x80, 0x0 ;  /* 0x000000000000781c */ /* 0x000fc80000703070 */
[----:B------:R-:W-:Y:S01]  /*0790*/  P2R R17, PR, RZ, 0x1 ;  /* 0x00000001ff117803 */ /* 0x000fe20000000000 */
[----:B------:R0:W2:Y:S01]  /*07a0*/  @!UP1 SYNCS.EXCH.64 URZ, [UR7+0x68], UR4 ;  /* 0x00006804073f95b2 */ /* 0x0000a20008000100 */
[----:B------:R-:W-:Y:S01]  /*07b0*/  NOP ;  /* 0x0000000000007918 */ /* 0x000fe20000000000 */
[----:B------:R-:W-:Y:S06]  /*07c0*/  @!P3 BRA `(.L_x_3) ;  /* 0x000000000008b947 */ /* 0x000fec0003800000 */
[----:B-1234-:R-:W-:Y:S01]  /*07d0*/  UCGABAR_ARV ;  /* 0x00000000000079c7 */ /* 0x01efe20008000000 */
[----:B------:R-:W-:Y:S05]  /*07e0*/  BRA `(.L_x_4) ;  /* 0x0000000000047947 */ /* 0x000fea0003800000 */
.L_x_3:
[----:B-1234-:R-:W-:Y:S01]  /*07f0*/  NOP ;  /* 0x0000000000007918 */ /* 0x01efe20000000000 */
.L_x_4:
[----:B0-----:R-:W-:Y:S01]  /*0800*/  ULDC UR4, c[0x0][0x65c] ;  /* 0x0001970000047ab9 */ /* 0x001fe20000000800 */
[----:B------:R-:W-:Y:S01]  /*0810*/  UMOV UR5, URZ ;  /* 0x0000003f00057c82 */ /* 0x000fe20008000000 */
[----:B------:R-:W-:-:S03]  /*0820*/  UISETP.NE.AND UP0, UPT, UR4, 0x1, UPT ;  /* 0x000000010400788c */ /* 0x000fc6000bf05270 */
[----:B------:R-:W-:Y:S01]  /*0830*/  UMOV UR4, UR13 ;  /* 0x0000000d00047c82 */ /* 0x000fe20008000000 */
[----:B------:R-:W-:Y:S02]  /*0840*/  UP2UR UR39, UPR, URZ, 0x1 ;  /* 0x000000013f277883 */ /* 0x000fe40008000000 */
[----:B------:R-:W-:Y:S02]  /*0850*/  PLOP3.LUT P0, PT, PT, PT, UP0, 0x80, 0x0 ;  /* 0x000000000000781c */ /* 0x000fe40003f0f008 */
[----:B------:R-:W-:Y:S02]  /*0860*/  PLOP3.LUT P1, PT, PT, PT, UP0, 0x80, 0x0 ;  /* 0x000000000000781c */ /* 0x000fe40003f2f008 */
[----:B------:R-:W-:Y:S01]  /*0870*/  PLOP3.LUT P5, PT, PT, PT, UP0, 0x80, 0x0 ;  /* 0x000000000000781c */ /* 0x000fe20003faf008 */
[----:B------:R-:W-:Y:S01]  /*0880*/  @UP0 ULDC UR14, c[0x0][0x10] ;  /* 0x00000400000e0ab9 */ /* 0x000fe20000000800 */
[----:B------:R-:W-:Y:S01]  /*0890*/  @UP0 UMOV UR6, UR10 ;  /* 0x0000000a00060c82 */ /* 0x000fe20008000000 */
[----:B------:R-:W-:Y:S01]  /*08a0*/  @UP0 UMOV UR7, URZ ;  /* 0x0000003f00070c82 */ /* 0x000fe20008000000 */
[----:B------:R-:W-:Y:S01]  /*08b0*/  PLOP3.LUT P4, PT, PT, PT, UP0, 0x80, 0x0 ;  /* 0x000000000000781c */ /* 0x000fe20003f8f008 */
[----:B------:R-:W-:-:S03]  /*08c0*/  @UP0 UIMAD.WIDE.U32 UR14, UR13, UR14, UR6 ;  /* 0x0000000e0d0e02a5 */ /* 0x000fc6000f8e0006 */
[----:B------:R-:W-:Y:S01]  /*08d0*/  @!UP0 ULDC UR7, c[0x0][0xc] ;  /* 0x0000030000078ab9 */ /* 0x000fe20000000800 */
[----:B------:R-:W-:Y:S01]  /*08e0*/  @UP0 UMOV UR6, URZ ;  /* 0x0000003f00060c82 */ /* 0x000fe20008000000 */
[----:B------:R-:W-:Y:S01]  /*08f0*/  @!UP0 UIMAD.WIDE.U32 UR4, UR10, UR7, UR4 ;  /* 0x000000070a0482a5 */ /* 0x000fe2000f8e0004 */
[----:B------:R-:W-:Y:S01]  /*0900*/  IMAD.U32 R2, RZ, RZ, UR14 ;  /* 0x0000000eff027e24 */ /* 0x000fe2000f8e00ff */
[----:B------:R-:W-:Y:S02]  /*0910*/  @UP0 UIADD3 UR6, UR15, UR6, URZ ;  /* 0x000000060f060290 */ /* 0x000fe4000fffe03f */
[----:B------:R-:W-:Y:S01]  /*0920*/  MOV R3, UR15 ;  /* 0x0000000f00037c02 */ /* 0x000fe20008000f00 */
[----:B------:R-:W-:Y:S01]  /*0930*/  @P0 IMAD.MOV.U32 R7, RZ, RZ, R2 ;  /* 0x000000ffff070224 */ /* 0x000fe200078e0002 */
[----:B------:R-:W-:Y:S01]  /*0940*/  MOV R3, UR5 ;  /* 0x0000000500037c02 */ /* 0x000fe20008000f00 */
[----:B------:R-:W-:Y:S02]  /*0950*/  IMAD.U32 R5, RZ, RZ, UR5 ;  /* 0x00000005ff057e24 */ /* 0x000fe4000f8e00ff */
[----:B------:R-:W-:-:S02]  /*0960*/  IMAD.U32 R2, RZ, RZ, UR4 ;  /* 0x00000004ff027e24 */ /* 0x000fc4000f8e00ff */
[----:B------:R-:W-:Y:S01]  /*0970*/  @P1 IMAD.U32 R6, RZ, RZ, UR6 ;  /* 0x00000006ff061e24 */ /* 0x000fe2000f8e00ff */
[----:B------:R-:W-:Y:S01]  /*0980*/  @!P5 MOV R6, R5 ;  /* 0x000000050006d202 */ /* 0x000fe20000000f00 */
[----:B------:R-:W-:Y:S02]  /*0990*/  @!P4 IMAD.MOV.U32 R7, RZ, RZ, R2 ;  /* 0x000000ffff07c224 */ /* 0x000fe400078e0002 */
[----:B------:R-:W-:Y:S02]  /*09a0*/  IMAD.U32 R4, RZ, RZ, UR4 ;  /* 0x00000004ff047e24 */ /* 0x000fe4000f8e00ff */
[----:B------:R0:W-:Y:S04]  /*09b0*/  STL [R1+0x200], R6 ;  /* 0x0002000601007387 */ /* 0x0001e80000100800 */
[----:B------:R0:W-:Y:S01]  /*09c0*/  STL [R1+0x204], R7 ;  /* 0x0002040701007387 */ /* 0x0001e20000100800 */
[----:B------:R-:W-:Y:S05]  /*09d0*/  @!P3 BRA `(.L_x_5) ;  /* 0x00000000000cb947 */ /* 0x000fea0003800000 */
[----:B------:R-:W-:Y:S01]  /*09e0*/  UCGABAR_WAIT ;  /* 0x0000000000007dc7 */ /* 0x000fe20008000000 */
[----:B------:R-:W-:Y:S01]  /*09f0*/  CCTL.IVALL ;  /* 0x00000000ff00798f */ /* 0x000fe20002000000 */
[----:B------:R-:W-:Y:S05]  /*0a00*/  BRA `(.L_x_6) ;  /* 0x0000000000047947 */ /* 0x000fea0003800000 */
.L_x_5:
[----:B------:R-:W-:Y:S06]  /*0a10*/  BAR.SYNC.DEFER_BLOCKING 0x0 ;  /* 0x0000000000007b1d */ /* 0x000fec0000010000 */
.L_x_6:
[----:B------:R-:W-:Y:S05]  /*0a20*/  @!P2 BRA `(.L_x_7) ;  /* 0x00000220001ca947 */ /* 0x000fea0003800000 */
[----:B------:R-:W-:-:S06]  /*0a30*/  UISETP.GT.U32.AND UP0, UPT, UR16, 0x1, UPT ;  /* 0x000000011000788c */ /* 0x000fcc000bf04070 */
[----:B------:R-:W-:-:S13]  /*0a40*/  PLOP3.LUT P0, PT, PT, PT, UP0, 0x80, 0x0 ;  /* 0x000000000000781c */ /* 0x000fda0003f0f008 */
[----:B------:R-:W-:Y:S05]  /*0a50*/  @P0 EXIT ;  /* 0x000000000000094d */ /* 0x000fea0003800000 */
[----:B------:R-:W-:Y:S01]  /*0a60*/  ULDC.64 UR4, c[0x0][0x650] ;  /* 0x0001940000047ab9 */ /* 0x000fe20000000a00 */
[----:B------:R-:W-:Y:S01]  /*0a70*/  UMOV UR40, 0xffffffff ;  /* 0xffffffff00287882 */ /* 0x000fe20000000000 */
[----:B------:R-:W-:Y:S01]  /*0a80*/  ISETP.GE.U32.AND P0, PT, R7, UR4, PT ;  /* 0x0000000407007c0c */ /* 0x000fe2000bf06070 */
[----:B------:R-:W-:Y:S01]  /*0a90*/  UMOV UR41, 0xffffffff ;  /* 0xffffffff00297882 */ /* 0x000fe20000000000 */
[----:B------:R-:W-:Y:S01]  /*0aa0*/  UMOV UR42, 0xffffffff ;  /* 0xffffffff002a7882 */ /* 0x000fe20000000000 */
[----:B------:R-:W-:Y:S02]  /*0ab0*/  PRMT R0, RZ, 0x7610, R0 ;  /* 0x00007610ff007816 */ /* 0x000fe40000000000 */
[----:B------:R-:W-:-:S13]  /*0ac0*/  ISETP.GE.U32.AND.EX P0, PT, R6, UR5, PT, P0 ;  /* 0x0000000506007c0c */ /* 0x000fda000bf06100 */
[----:B------:R-:W-:Y:S05]  /*0ad0*/  @P0 BRA `(.L_x_8) ;  /* 0x0000000400480947 */ /* 0x000fea0003800000 */
[----:B------:R-:W-:Y:S01]  /*0ae0*/  ULDC.64 UR16, c[0x0][0x628] ;  /* 0x00018a0000107ab9 */ /* 0x000fe20000000a00 */
[C---:B------:R-:W-:Y:S01]  /*0af0*/  R2UR UR19, R7.reuse ;  /* 0x00000000071372ca */ /* 0x040fe200000e0000 */
[----:B------:R-:W-:Y:S01]  /*0b00*/  ULDC UR18, c[0x0][0x630] ;  /* 0x00018c0000127ab9 */ /* 0x000fe20000000800 */
[----:B------:R-:W-:Y:S02]  /*0b10*/  ISETP.NE.U32.AND P0, PT, RZ, UR16, PT ;  /* 0x00000010ff007c0c */ /* 0x000fe4000bf05070 */
[----:B------:R-:W-:Y:S02]  /*0b20*/  R2UR UR4, R7 ;  /* 0x00000000070472ca */ /* 0x000fe400000e0000 */
[----:B------:R-:W-:Y:S02]  /*0b30*/  ISETP.NE.AND.EX P0, PT, RZ, UR17, PT, P0 ;  /* 0x00000011ff007c0c */ /* 0x000fe4000bf05300 */
[----:B------:R-:W-:-:S11]  /*0b40*/  R2UR UR5, R6 ;  /* 0x00000000060572ca */ /* 0x000fd600000e0000 */
[----:B------:R-:W-:Y:S05]  /*0b50*/  @!P0 BRA `(.L_x_9) ;  /* 0x0000000000308947 */ /* 0x000fea0003800000 */
[----:B------:R-:W-:Y:S01]  /*0b60*/  R2UR UR4, R7 ;  /* 0x00000000070472ca */ /* 0x000fe200000e0000 */
[----:B------:R-:W-:Y:S01]  /*0b70*/  ULDC UR9, c[0x0][0x634] ;  /* 0x00018d0000097ab9 */ /* 0x000fe20000000800 */
[----:B------:R-:W-:-:S11]  /*0b80*/  R2UR UR13, R6 ;  /* 0x00000000060d72ca */ /* 0x000fd600000e0000 */
[----:B------:R-:W-:-:S04]  /*0b90*/  UIADD3 UR9, UP0, UR4, UR9, URZ ;  /* 0x0000000904097290 */ /* 0x000fc8000ff1e03f */
[----:B------:R-:W-:-:S04]  /*0ba0*/  UIADD3.X UR13, URZ, UR13, URZ, UP0, !UPT ;  /* 0x0000000d3f0d7290 */ /* 0x000fc800087fe43f */
[----:B------:R-:W-:-:S04]  /*0bb0*/  UIMAD.WIDE.U32 UR4, UR13, UR16, URZ ;  /* 0x000000100d0472a5 */ /* 0x000fc8000f8e003f */
[----:B------:R-:W-:Y:S02]  /*0bc0*/  UIMAD.WIDE.U32 UR6, UP0, UR9, UR17, UR4 ;  /* 0x00000011090672a5 */ /* 0x000fe4000f800004 */
[----:B------:R-:W-:Y:S02]  /*0bd0*/  UIMAD.WIDE.U32 UR4, UR9, UR16, URZ ;  /* 0x00000010090472a5 */ /* 0x000fe4000f8e003f */
[----:B------:R-:W-:Y:S02]  /*0be0*/  UIADD3.X UR15, URZ, URZ, URZ, UP0, !UPT ;  /* 0x0000003f3f0f7290 */ /* 0x000fe400087fe43f */
[----:B------:R-:W-:Y:S01]  /*0bf0*/  UIADD3 URZ, UP0, UR5, UR6, URZ ;  /* 0x00000006053f7290 */ /* 0x000fe2000ff1e03f */
[----:B------:R-:W-:-:S03]  /*0c00*/  UMOV UR14, UR7 ;  /* 0x00000007000e7c82 */ /* 0x000fc60008000000 */
[----:B------:R-:W-:-:S12]  /*0c10*/  UIMAD.WIDE.U32.X UR4, UR13, UR17, UR14, UP0 ;  /* 0x000000110d0472a5 */ /* 0x000fd800080e040e */
.L_x_9:
[----:B------:R-:W-:Y:S01]  /*0c20*/  USHF.R.U64 UR42, UR4, UR18, UR5 ;  /* 0x00000012042a7299 */ /* 0x000fe20008001205 */
[----:B------:R-:W-:Y:S01]  /*0c30*/  R2UR UR7, R6 ;  /* 0x00000000060772ca */ /* 0x000fe200000e0000 */
[----:B------:R-:W-:Y:S02]  /*0c40*/  USHF.R.U32.HI UR4, URZ, UR18, UR5 ;  /* 0x000000123f047299 */ /* 0x000fe40008011605 */
[----:B------:R-:W-:Y:S01]  /*0c50*/  UIADD3 UR5, UP0, URZ, -UR42, URZ ;  /* 0x8000002a3f057290 */ /* 0x000fe2000ff1e03f */
[----:B------:R-:W-:Y:S01]  /*0c60*/  ULDC.64 UR14, c[0x0][0x620] ;  /* 0x00018800000e7ab9 */ /* 0x000fe20000000a00 */
[----:B------:R-:W-:Y:S02]  /*0c70*/  UMOV UR6, UR19 ;  /* 0x0000001300067c82 */ /* 0x000fe40008000000 */
[----:B------:R-:W-:Y:S01]  /*0c80*/  UIADD3.X UR4, URZ, ~UR4, URZ, UP0, !UPT ;  /* 0x800000043f047290 */ /* 0x000fe200087fe43f */
[----:B------:R-:W-:Y:S01]  /*0c90*/  ULDC UR9, c[0x0][0x618] ;  /* 0x0001860000097ab9 */ /* 0x000fe20000000800 */
[----:B------:R-:W-:-:S02]  /*0ca0*/  UIMAD UR12, UR11, UR12, UR10 ;  /* 0x0000000c0b0c72a4 */ /* 0x000fc4000f8e020a */
[----:B------:R-:W-:Y:S02]  /*0cb0*/  UIMAD UR4, UR4, UR14, URZ ;  /* 0x0000000e040472a4 */ /* 0x000fe4000f8e023f */
[----:B------:R-:W-:Y:S02]  /*0cc0*/  UIMAD.WIDE.U32 UR6, UR5, UR14, UR6 ;  /* 0x0000000e050672a5 */ /* 0x000fe4000f8e0006 */
[----:B------:R-:W-:Y:S01]  /*0cd0*/  UIMAD UR4, UR5, UR15, UR4 ;  /* 0x0000000f050472a4 */ /* 0x000fe2000f8e0204 */
[----:B------:R-:W-:Y:S01]  /*0ce0*/  ULDC UR10, c[0x0][0x608] ;  /* 0x00018200000a7ab9 */ /* 0x000fe20000000800 */
[----:B------:R-:W-:Y:S02]  /*0cf0*/  ULDC UR18, c[0x0][0x658] ;  /* 0x0001960000127ab9 */ /* 0x000fe40000000800 */
[----:B------:R-:W-:Y:S01]  /*0d00*/  UIADD3 UR7, UR7, UR4, URZ ;  /* 0x0000000407077290 */ /* 0x000fe2000fffe03f */
[----:B------:R-:W-:Y:S02]  /*0d10*/  UMOV UR11, 0xffffffff ;  /* 0xffffffff000b7882 */ /* 0x000fe40000000000 */
[----:B------:R-:W-:Y:S01]  /*0d20*/  ULDC.64 UR4, c[0x0][0x640] ;  /* 0x0001900000047ab9 */ /* 0x000fe20000000a00 */
[----:B------:R-:W-:Y:S01]  /*0d30*/  USHF.R.U64 UR16, UR6, UR9, UR7 ;  /* 0x0000000906107299 */ /* 0x000fe20008001207 */
[----:B------:R-:W-:Y:S01]  /*0d40*/  ISETP.NE.U32.AND P0, PT, RZ, UR4, PT ;  /* 0x00000004ff007c0c */ /* 0x000fe2000bf05070 */
[----:B------:R-:W-:-:S02]  /*0d50*/  USHF.R.U32.HI UR7, URZ, UR9, UR7 ;  /* 0x000000093f077299 */ /* 0x000fc40008011607 */
[----:B------:R-:W-:Y:S01]  /*0d60*/  USHF.L.U32 UR6, UR11, UR18, URZ ;  /* 0x000000120b067299 */ /* 0x000fe2000800063f */
[----:B------:R-:W-:Y:S01]  /*0d70*/  ISETP.NE.AND.EX P0, PT, RZ, UR5, PT, P0 ;  /* 0x00000005ff007c0c */ /* 0x000fe2000bf05300 */
[----:B------:R-:W-:Y:S02]  /*0d80*/  USHF.R.U64 UR22, UR16, UR10, UR7 ;  /* 0x0000000a10167299 */ /* 0x000fe40008001207 */
[----:B------:R-:W-:Y:S02]  /*0d90*/  USHF.R.U32.HI UR7, URZ, UR10, UR7 ;  /* 0x0000000a3f077299 */ /* 0x000fe40008011607 */
[----:B------:R-:W-:Y:S02]  /*0da0*/  UISETP.NE.AND UP1, UPT, UR39, URZ, UPT ;  /* 0x0000003f2700728c */ /* 0x000fe4000bf25270 */
[----:B------:R-:W-:Y:S01]  /*0db0*/  USHF.R.U64 UR23, UR22, UR18, UR7 ;  /* 0x0000001216177299 */ /* 0x000fe20008001207 */
[----:B------:R-:W-:Y:S01]  /*0dc0*/  ULDC UR17, c[0x0][0x600] ;  /* 0x0001800000117ab9 */ /* 0x000fe20000000800 */
[----:B------:R-:W-:-:S02]  /*0dd0*/  ULOP3.LUT UR13, URZ, UR6, URZ, 0x33, !UPT ;  /* 0x000000063f0d7292 */ /* 0x000fc4000f8e333f */
[----:B------:R-:W-:Y:S02]  /*0de0*/  UIADD3 UR15, UR17, -0x1, URZ ;  /* 0xffffffff110f7890 */ /* 0x000fe4000fffe03f */
[----:B------:R-:W-:Y:S02]  /*0df0*/  USEL UR12, UR8, UR12, !UP1 ;  /* 0x0000000c080c7287 */ /* 0x000fe4000c800000 */
[----:B------:R-:W-:Y:S01]  /*0e00*/  USHF.R.U32.HI UR7, URZ, UR18, UR7 ;  /* 0x000000123f077299 */ /* 0x000fe20008011607 */
[----:B------:R-:W-:Y:S01]  /*0e10*/  ULDC UR19, c[0x0][0x648] ;  /* 0x0001920000137ab9 */ /* 0x000fe20000000800 */
[----:B------:R-:W-:Y:S01]  /*0e20*/  ULDC UR20, c[0x0][0x638] ;  /* 0x00018e0000147ab9 */ /* 0x000fe20000000800 */
[----:B------:R-:W-:Y:S01]  /*0e30*/  UMOV UR21, 0x1 ;  /* 0x0000000100157882 */ /* 0x000fe20000000000 */
[----:B------:R-:W-:Y:S01]  /*0e40*/  UMOV UR6, UR23 ;  /* 0x0000001700067c82 */ /* 0x000fe20008000000 */
[----:B------:R-:W-:Y:S07]  /*0e50*/  @!P0 BRA `(.L_x_10) ;  /* 0x0000000000308947 */ /* 0x000fee0003800000 */
[----:B------:R-:W-:Y:S02]  /*0e60*/  ULDC UR10, c[0x0][0x64c] ;  /* 0x00019300000a7ab9 */ /* 0x000fe40000000800 */
        /* <DEDUP_REMOVED lines=8> */
[----:B------:R-:W-:-:S07]  /*0ef0*/  UIMAD.WIDE.U32.X UR4, UR14, UR5, UR10, UP0 ;  /* 0x000000050e0472a5 */ /* 0x000fce00080e040a */
[----:B------:R-:W-:Y:S01]  /*0f00*/  UMOV UR6, UR4 ;  /* 0x0000000400067c82 */ /* 0x000fe20008000000 */
[----:B------:R-:W-:-:S05]  /*0f10*/  UMOV UR7, UR5 ;  /* 0x0000000500077c82 */ /* 0x000fca0008000000 */
.L_x_10:
[----:B------:R-:W-:Y:S01]  /*0f20*/  USHF.R.U64 UR5, UR6, UR19, UR7 ;  /* 0x0000001306057299 */ /* 0x000fe20008001207 */
[----:B------:R-:W-:Y:S01]  /*0f30*/  IMAD.MOV.U32 R0, RZ, RZ, 0x1 ;  /* 0x00000001ff007424 */ /* 0x000fe200078e00ff */
[----:B------:R-:W-:Y:S02]  /*0f40*/  USHF.L.U32 UR4, UR21, UR18, URZ ;  /* 0x0000001215047299 */ /* 0x000fe4000800063f */
[----:B------:R-:W-:Y:S02]  /*0f50*/  ULOP3.LUT UR13, UR22, UR13, URZ, 0xc0, !UPT ;  /* 0x0000000d160d7292 */ /* 0x000fe4000f8ec03f */
[----:B------:R-:W-:Y:S02]  /*0f60*/  UIADD3 UR6, -UR5, URZ, URZ ;  /* 0x0000003f05067290 */ /* 0x000fe4000fffe13f */
[----:B------:R-:W-:Y:S02]  /*0f70*/  UIMAD UR13, UR4, UR5, UR13 ;  /* 0x00000005040d72a4 */ /* 0x000fe4000f8e020d */
[----:B------:R-:W-:-:S02]  /*0f80*/  ULOP3.LUT UR15, UR16, UR15, URZ, 0xc0, !UPT ;  /* 0x0000000f100f7292 */ /* 0x000fc4000f8ec03f */
[----:B------:R-:W-:Y:S01]  /*0f90*/  UIMAD UR4, UR6, UR20, UR23 ;  /* 0x00000014060472a4 */ /* 0x000fe2000f8e0217 */
[----:B------:R-:W-:Y:S01]  /*0fa0*/  ULDC UR5, c[0x0][0x610] ;  /* 0x0001840000057ab9 */ /* 0x000fe20000000800 */
[----:B------:R-:W-:Y:S02]  /*0fb0*/  UISETP.NE.AND UP0, UPT, UR39, URZ, UPT ;  /* 0x0000003f2700728c */ /* 0x000fe4000bf05270 */
[----:B------:R-:W-:Y:S02]  /*0fc0*/  UIMAD UR12, UR13, UR5, UR12 ;  /* 0x000000050d0c72a4 */ /* 0x000fe4000f8e020c */
[----:B------:R-:W-:-:S04]  /*0fd0*/  UIMAD UR4, UR4, UR17, UR15 ;  /* 0x00000011040472a4 */ /* 0x000fc8000f8e020f */
[----:B------:R-:W-:Y:S02]  /*0fe0*/  USEL UR41, UR4, UR12, !UP0 ;  /* 0x0000000c04297287 */ /* 0x000fe4000c000000 */
[----:B------:R-:W-:-:S12]  /*0ff0*/  USEL UR40, UR12, UR4, !UP0 ;  /* 0x000000040c287287 */ /* 0x000fd8000c000000 */
.L_x_8:
[----:B------:R-:W-:-:S08]  /*1000*/  NOP ;  /* 0x0000000000007918 */ /* 0x000fd00000000000 */
[----:B------:R-:W1:Y:S02]  /*1010*/  USETMAXREG.TRY_ALLOC.CTAPOOL UP0, 0xf0 ;  /* 0x000000f0000079c8 */ /* 0x000e640008000600 */
[----:B-1----:R-:W-:-:S13]  /*1020*/  PLOP3.LUT P0, PT, PT, PT, UP0, 0x80, 0x0 ;  /* 0x000000000000781c */ /* 0x002fda0003f0f008 */
[----:B------:R-:W-:Y:S05]  /*1030*/  @!P0 BRA `(.L_x_8) ;  /* 0xfffffffc00f08947 */ /* 0x000fea000383ffff */
[----:B------:R-:W-:Y:S01]  /*1040*/  ULDC.64 UR4, c[0x0][0x598] ;  /* 0x0001660000047ab9 */ /* 0x000fe20000000a00 */
[----:B------:R-:W-:Y:S01]  /*1050*/  ULDC.64 UR44, c[0x0][0x208] ;  /* 0x00008200002c7ab9 */ /* 0x000fe20000000a00 */
[----:B------:R-:W-:-:S04]  /*1060*/  ISETP.NE.U32.AND P0, PT, RZ, UR4, PT ;  /* 0x00000004ff007c0c */ /* 0x000fc8000bf05070 */
[----:B------:R-:W-:-:S13]  /*1070*/  ISETP.NE.AND.EX P0, PT, RZ, UR5, PT, P0 ;  /* 0x00000005ff007c0c */ /* 0x000fda000bf05300 */
[----:B------:R-:W-:Y:S05]  /*1080*/  @!P0 BRA `(.L_x_11) ;  /* 0x00000000001c8947 */ /* 0x000fea0003800000 */
[----:B------:R-:W1:Y:S02]  /*1090*/  LDC.64 R2, c[0x0][0x598] ;  /* 0x00016600ff027b82 */ /* 0x000e640000000a00 */
[----:B-1----:R-:W2:Y:S02]  /*10a0*/  LDG.E.64 R2, desc[UR44][R2.64] ;  /* 0x0000002c02027981 */ /* 0x002ea4000c1e1b00 */
[----:B--2---:R-:W-:-:S04]  /*10b0*/  ISETP.NE.U32.AND P0, PT, R2, RZ, PT ;  /* 0x000000ff0200720c */ /* 0x004fc80003f05070 */
[----:B------:R-:W-:-:S13]  /*10c0*/  ISETP.NE.AND.EX P0, PT, R3, RZ, PT, P0 ;  /* 0x000000ff0300720c */ /* 0x000fda0003f05300 */
[----:B------:R-:W-:Y:S05]  /*10d0*/  @!P0 BRA `(.L_x_11) ;  /* 0x0000000000088947 */ /* 0x000fea0003800000 */
[----:B------:R1:W5:Y:S01]  /*10e0*/  LD.E R2, desc[UR44][R2.64] ;  /* 0x0000002c02027980 */ /* 0x000362000c101900 */
[----:B------:R-:W-:Y:S05]  /*10f0*/  BRA `(.L_x_12) ;  /* 0x0000000000247947 */ /* 0x000fea0003800000 */
.L_x_11:
[----:B------:R-:W-:Y:S02]  /*1100*/  ULDC.64 UR4, c[0x0][0x588] ;  /* 0x0001620000047ab9 */ /* 0x000fe40000000a00 */
[----:B------:R-:W-:-:S04]  /*1110*/  ISETP.NE.U32.AND P0, PT, RZ, UR4, PT ;  /* 0x00000004ff007c0c */ /* 0x000fc8000bf05070 */
[----:B------:R-:W-:-:S13]  /*1120*/  ISETP.NE.AND.EX P0, PT, RZ, UR5, PT, P0 ;  /* 0x00000005ff007c0c */ /* 0x000fda000bf05300 */
[----:B------:R-:W-:Y:S05]  /*1130*/  @!P0 BRA `(.L_x_13) ;  /* 0x00000000000c8947 */ /* 0x000fea0003800000 */
[----:B------:R-:W1:Y:S02]  /*1140*/  LDC.64 R2, c[0x0][0x588] ;  /* 0x00016200ff027b82 */ /* 0x000e640000000a00 */
[----:B-1----:R2:W5:Y:S01]  /*1150*/  LDG.E R2, desc[UR44][R2.64] ;  /* 0x0000002c02027981 */ /* 0x002562000c1e1900 */
[----:B------:R-:W-:Y:S05]  /*1160*/  BRA `(.L_x_12) ;  /* 0x0000000000087947 */ /* 0x000fea0003800000 */
.L_x_13:
[----:B------:R-:W-:Y:S02]  /*1170*/  ULDC UR4, c[0x0][0x580] ;  /* 0x0001600000047ab9 */ /* 0x000fe40000000800 */
[----:B------:R-:W-:-:S07]  /*1180*/  IMAD.U32 R2, RZ, RZ, UR4 ;  /* 0x00000004ff027e24 */ /* 0x000fce000f8e00ff */
.L_x_12:
[----:B------:R-:W-:Y:S02]  /*1190*/  ULDC.64 UR4, c[0x0][0x5a0] ;  /* 0x0001680000047ab9 */ /* 0x000fe40000000a00 */
[----:B------:R-:W-:-:S04]  /*11a0*/  ISETP.NE.U32.AND P0, PT, RZ, UR4, PT ;  /* 0x00000004ff007c0c */ /* 0x000fc8000bf05070 */
[----:B------:R-:W-:-:S13]  /*11b0*/  ISETP.NE.AND.EX P0, PT, RZ, UR5, PT, P0 ;  /* 0x00000005ff007c0c */ /* 0x000fda000bf05300 */
[----:B------:R-:W-:Y:S05]  /*11c0*/  @!P0 BRA `(.L_x_14) ;  /* 0x00000000001c8947 */ /* 0x000fea0003800000 */
[----:B------:R-:W3:Y:S02]  /*11d0*/  LDC.64 R4, c[0x0][0x5a0] ;  /* 0x00016800ff047b82 */ /* 0x000ee40000000a00 */
[----:B---3--:R-:W3:Y:S02]  /*11e0*/  LDG.E.64 R4, desc[UR44][R4.64] ;  /* 0x0000002c04047981 */ /* 0x008ee4000c1e1b00 */
[----:B---3--:R-:W-:-:S04]  /*11f0*/  ISETP.NE.U32.AND P0, PT, R4, RZ, PT ;  /* 0x000000ff0400720c */ /* 0x008fc80003f05070 */
[----:B------:R-:W-:-:S13]  /*1200*/  ISETP.NE.AND.EX P0, PT, R5, RZ, PT, P0 ;  /* 0x000000ff0500720c */ /* 0x000fda0003f05300 */
[----:B------:R-:W-:Y:S05]  /*1210*/  @!P0 BRA `(.L_x_14) ;  /* 0x0000000000088947 */ /* 0x000fea0003800000 */
[----:B------:R3:W5:Y:S01]  /*1220*/  LD.E R16, desc[UR44][R4.64] ;  /* 0x0000002c04107980 */ /* 0x000762000c101900 */
[----:B------:R-:W-:Y:S05]  /*1230*/  BRA `(.L_x_15) ;  /* 0x0000000000247947 */ /* 0x000fea0003800000 */
.L_x_14:
[----:B------:R-:W-:Y:S02]  /*1240*/  ULDC.64 UR4, c[0x0][0x590] ;  /* 0x0001640000047ab9 */ /* 0x000fe40000000a00 */
[----:B------:R-:W-:-:S04]  /*1250*/  ISETP.NE.U32.AND P0, PT, RZ, UR4, PT ;  /* 0x00000004ff007c0c */ /* 0x000fc8000bf05070 */
[----:B------:R-:W-:-:S13]  /*1260*/  ISETP.NE.AND.EX P0, PT, RZ, UR5, PT, P0 ;  /* 0x00000005ff007c0c */ /* 0x000fda000bf05300 */
[----:B------:R-:W-:Y:S05]  /*1270*/  @!P0 BRA `(.L_x_16) ;  /* 0x00000000000c8947 */ /* 0x000fea0003800000 */
[----:B------:R-:W3:Y:S02]  /*1280*/  LDC.64 R4, c[0x0][0x590] ;  /* 0x00016400ff047b82 */ /* 0x000ee40000000a00 */
[----:B---3--:R4:W5:Y:S01]  /*1290*/  LDG.E R16, desc[UR44][R4.64] ;  /* 0x0000002c04107981 */ /* 0x008962000c1e1900 */
[----:B------:R-:W-:Y:S05]  /*12a0*/  BRA `(.L_x_15) ;  /* 0x0000000000087947 */ /* 0x000fea0003800000 */
.L_x_16:
[----:B------:R-:W-:Y:S02]  /*12b0*/  ULDC UR4, c[0x0][0x584] ;  /* 0x0001610000047ab9 */ /* 0x000fe40000000800 */
[----:B------:R-:W-:-:S07]  /*12c0*/  IMAD.U32 R16, RZ, RZ, UR4 ;  /* 0x00000004ff107e24 */ /* 0x000fce000f8e00ff */
.L_x_15:
[----:B------:R-:W-:-:S13]  /*12d0*/  LOP3.LUT P0, RZ, R0, 0xff, RZ, 0xc0, !PT ;  /* 0x000000ff00ff7812 */ /* 0x000fda000780c0ff */
[----:B------:R-:W-:Y:S05]  /*12e0*/  @!P0 EXIT ;  /* 0x000000000000894d */ /* 0x000fea0003800000 */
[----:B------:R-:W-:Y:S01]  /*12f0*/  ULDC UR4, c[0x0][0x28c] ;  /* 0x0000a30000047ab9 */ /* 0x000fe20000000800 */
[----:B------:R-:W-:Y:S01]  /*1300*/  UMOV UR36, URZ ;  /* 0x0000003f00247c82 */ /* 0x000fe20008000000 */
[----:B------:R-:W-:Y:S01]  /*1310*/  UIADD3 UR4, UR4, 0x7f, URZ ;  /* 0x0000007f04047890 */ /* 0x000fe2000fffe03f */
[----:B------:R-:W-:-:S03]  /*1320*/  UMOV UR37, URZ ;  /* 0x0000003f00257c82 */ /* 0x000fc60008000000 */
[----:B------:R-:W-:-:S04]  /*1330*/  USHF.R.S32.HI UR5, URZ, 0x1f, UR4 ;  /* 0x0000001f3f057899 */ /* 0x000fc80008011404 */
[----:B------:R-:W-:-:S04]  /*1340*/  ULEA.HI UR5, UR5, UR4, URZ, 0x7 ;  /* 0x0000000405057291 */ /* 0x000fc8000f8f383f */
[----:B------:R-:W-:-:S12]  /*1350*/  USHF.R.S32.HI UR43, URZ, 0x7, UR5 ;  /* 0x000000073f2b7899 */ /* 0x000fd80008011405 */
.L_x_546:
[----:B0-----:R-:W0:Y:S01]  /*1360*/  S2R R0, SR_TID.X ;  /* 0x0000000000007919 */ /* 0x001e220000002100 */
[----:B-1----:R-:W1:Y:S01]  /*1370*/  S2UR UR7, SR_CgaCtaId ;  /* 0x00000000000779c3 */ /* 0x002e620000008800 */
[----:B------:R-:W-:Y:S02]  /*1380*/  UMOV UR6, 0x400 ;  /* 0x0000040000067882 */ /* 0x000fe40000000000 */
[----:B-1----:R-:W-:Y:S01]  /*1390*/  ULEA UR6, UR7, UR6, 0x18 ;  /* 0x0000000607067291 */ /* 0x002fe2000f8ec03f */
[----:B0-----:R-:W-:-:S04]  /*13a0*/  LOP3.LUT R0, R0, 0x80, RZ, 0xc0, !PT ;  /* 0x0000008000007812 */ /* 0x001fc800078ec0ff */
[----:B------:R-:W-:-:S06]  /*13b0*/  SHF.R.U32.HI R0, RZ, 0x7, R0 ;  /* 0x00000007ff007819 */ /* 0x000fcc0000011600 */
[----:B------:R-:W0:Y:S02]  /*13c0*/  SHFL.IDX PT, R0, R0, RZ, 0x1f ;  /* 0x00001fff00007589 */ /* 0x000e2400000e0000 */
[----:B0-----:R-:W-:-:S13]  /*13d0*/  R2UR UR4, R0 ;  /* 0x00000000000472ca */ /* 0x001fda00000e0000 */
[----:B------:R-:W-:-:S04]  /*13e0*/  ULEA.HI UR5, UR4, UR4, URZ, 0x1 ;  /* 0x0000000404057291 */ /* 0x000fc8000f8f083f */
[----:B------:R-:W-:-:S04]  /*13f0*/  ULOP3.LUT UR5, UR5, 0x7fffe, URZ, 0xc0, !UPT ;  /* 0x0007fffe05057892 */ /* 0x000fc8000f8ec03f */
[----:B------:R-:W-:-:S03]  /*1400*/  UIADD3 UR5, UR4, -UR5, URZ ;  /* 0x8000000504057290 */ /* 0x000fc6000fffe03f */
[----:B------:R-:W-:Y:S01]  /*1410*/  ULDC UR4, c[0x0][0x28c] ;  /* 0x0000a30000047ab9 */ /* 0x000fe20000000800 */
[----:B------:R-:W-:Y:S01]  /*1420*/  ULEA UR5, UR5, UR6, 0xd ;  /* 0x0000000605057291 */ /* 0x000fe2000f8e683f */
[----:B------:R-:W-:-:S03]  /*1430*/  ISETP.LT.AND P0, PT, RZ, UR4, PT ;  /* 0x00000004ff007c0c */ /* 0x000fc6000bf01270 */
[----:B------:R-:W-:-:S04]  /*1440*/  UIADD3 UR5, UR5, 0x100, URZ ;  /* 0x0000010005057890 */ /* 0x000fc8000fffe03f */
[----:B------:R-:W-:-:S04]  /*1450*/  USHF.R.U32.HI UR5, URZ, 0x4, UR5 ;  /* 0x000000043f057899 */ /* 0x000fc80008011605 */
[----:B------:R-:W-:Y:S02]  /*1460*/  ULOP3.LUT UR46, UR5, 0x3fff, URZ, 0xc0, !UPT ;  /* 0x00003fff052e7892 */ /* 0x000fe4000f8ec03f */
[----:B---3--:R-:W-:Y:S10]  /*1470*/  @P0 BRA `(.L_x_17) ;  /* 0x0000000000400947 */ /* 0x008ff40003800000 */
[----:B------:R-:W-:Y:S01]  /*1480*/  MOV R0, 0x0 ;  /* 0x0000000000007802 */ /* 0x000fe20000000f00 */
[----:B------:R-:W-:Y:S01]  /*1490*/  ULDC.64 UR4, c[0x4][0x68] ;  /* 0x01001a0000047ab9 */ /* 0x000fe20000000a00 */
[----:B------:R-:W-:Y:S01]  /*14a0*/  ULDC.64 UR6, c[0x4][0x8] ;  /* 0x0100020000067ab9 */ /* 0x000fe20000000a00 */
[----:B---34-:R-:W-:Y:S01]  /*14b0*/  MOV R4, UR4 ;  /* 0x0000000400047c02 */ /* 0x018fe20008000f00 */
[----:B------:R0:W1:Y:S01]  /*14c0*/  LDC.64 R14, c[0x4][R0] ;  /* 0x01000000000e7b82 */ /* 0x0000620000000a00 */
[----:B------:R-:W-:Y:S01]  /*14d0*/  IMAD.U32 R5, RZ, RZ, UR5 ;  /* 0x00000005ff057e24 */ /* 0x000fe2000f8e00ff */
[----:B------:R-:W-:Y:S01]  /*14e0*/  ULDC.64 UR4, c[0x4][0x70] ;  /* 0x01001c0000047ab9 */ /* 0x000fe20000000a00 */
[----:B------:R-:W-:Y:S01]  /*14f0*/  MOV R10, UR6 ;  /* 0x00000006000a7c02 */ /* 0x000fe20008000f00 */
[----:B------:R-:W-:Y:S01]  /*1500*/  IMAD.U32 R6, RZ, RZ, UR4 ;  /* 0x00000004ff067e24 */ /* 0x000fe2000f8e00ff */
[----:B------:R-:W-:Y:S01]  /*1510*/  MOV R13, RZ ;  /* 0x000000ff000d7202 */ /* 0x000fe20000000f00 */
[----:B------:R-:W-:-:S02]  /*1520*/  IMAD.U32 R7, RZ, RZ, UR5 ;  /* 0x00000005ff077e24 */ /* 0x000fc4000f8e00ff */
[----:B------:R-:W-:Y:S02]  /*1530*/  IMAD.U32 R11, RZ, RZ, UR7 ;  /* 0x00000007ff0b7e24 */ /* 0x000fe4000f8e00ff */
[----:B------:R-:W-:Y:S02]  /*1540*/  IMAD.MOV.U32 R8, RZ, RZ, 0x1e1 ;  /* 0x000001e1ff087424 */ /* 0x000fe400078e00ff */
[----:B0-----:R-:W-:-:S07]  /*1550*/  IMAD.MOV.U32 R12, RZ, RZ, 0x1 ;  /* 0x00000001ff0c7424 */ /* 0x001fce00078e00ff */
[----:B------:R-:W-:-:S07]  /*1560*/  LEPC R20, `(.L_x_17) ;  /* 0x000000001014794e */ /* 0x000fce0000000000 */
[----:B-12--5:R-:W-:Y:S05]  /*1570*/  CALL.ABS.NOINC R14 ;  /* 0x000000000e007343 */ /* 0x026fea0003c00000 */
.L_x_17:
[----:B------:R-:W-:-:S06]  /*1580*/  ULOP3.LUT UR4, UR38, 0x1, URZ, 0xfc, !UPT ;  /* 0x0000000126047892 */ /* 0x000fcc000f8efc3f */
[----:B------:R-:W-:-:S05]  /*1590*/  IMAD.U32 R0, RZ, RZ, UR4 ;  /* 0x00000004ff007e24 */ /* 0x000fca000f8e00ff */
[----:B------:R-:W-:-:S13]  /*15a0*/  ISETP.NE.AND P0, PT, R0, 0x3, PT ;  /* 0x000000030000780c */ /* 0x000fda0003f05270 */
[----:B------:R-:W-:Y:S05]  /*15b0*/  @!P0 BRA `(.L_x_18) ;  /* 0x0000000000048947 */ /* 0x000fea0003800000 */
[----:B------:R-:W-:Y:S01]  /*15c0*/  BPT.TRAP 0x1 ;  /* 0x000000040000795c */ /* 0x000fe20000300000 */
.L_x_18:
[----:B------:R-:W0:Y:S01]  /*15d0*/  S2UR UR5, SR_CgaCtaId ;  /* 0x00000000000579c3 */ /* 0x000e220000008800 */
[----:B------:R-:W-:Y:S01]  /*15e0*/  UMOV UR4, 0x400 ;  /* 0x0000040000047882 */ /* 0x000fe20000000000 */
[----:B--2---:R-:W-:Y:S02]  /*15f0*/  IMAD.U32 R3, RZ, RZ, UR36 ;  /* 0x00000024ff037e24 */ /* 0x004fe4000f8e00ff */
[----:B---34-:R-:W-:-:S03]  /*1600*/  IMAD.U32 R5, RZ, RZ, UR37 ;  /* 0x00000025ff057e24 */ /* 0x018fc6000f8e00ff */
[----:B------:R-:W-:Y:S01]  /*1610*/  SHF.L.U32 R3, R3, 0x1f, RZ ;  /* 0x0000001f03037819 */ /* 0x000fe200000006ff */
[----:B0-----:R-:W-:-:S06]  /*1620*/  ULEA UR4, UR5, UR4, 0x18 ;  /* 0x0000000405047291 */ /* 0x001fcc000f8ec03f */
[----:B------:R-:W-:-:S05]  /*1630*/  MOV R0, UR4 ;  /* 0x0000000400007c02 */ /* 0x000fca0008000f00 */
[----:B------:R-:W-:-:S04]  /*1640*/  IMAD R4, R5, 0x8, R0 ;  /* 0x0000000805047824 */ /* 0x000fc800078e0200 */
[----:B------:R0:W1:Y:S01]  /*1650*/  SYNCS.PHASECHK.TRANS64.TRYWAIT P1, [R4+URZ], R3 ;  /* 0x00000003040075a7 */ /* 0x000062000802017f */
[----:B------:R-:W-:Y:S05]  /*1660*/  @!P0 BRA `(.L_x_19) ;  /* 0x0000000000048947 */ /* 0x000fea0003800000 */
[----:B------:R-:W-:Y:S01]  /*1670*/  BPT.TRAP 0x1 ;  /* 0x000000040000795c */ /* 0x000fe20000300000 */
.L_x_19:
[----:B-1----:R-:W-:Y:S05]  /*1680*/  @P1 BRA `(.L_x_20) ;  /* 0x0000000000081947 */ /* 0x002fea0003800000 */
[----:B------:R-:W1:Y:S02]  /*1690*/  SYNCS.PHASECHK.TRANS64.TRYWAIT P1, [R4+URZ], R3 ;  /* 0x00000003040075a7 */ /* 0x000e64000802017f */
[----:B-1----:R-:W-:Y:S05]  /*16a0*/  @!P1 BRA `(.L_x_21) ;  /* 0x0000022c00189947 */ /* 0x002fea0003800000 */
.L_x_20:
[----:B------:R-:W-:-:S04]  /*16b0*/  UISETP.LT.AND UP0, UPT, UR43, 0x1, UPT ;  /* 0x000000012b00788c */ /* 0x000fc8000bf01270 */
[----:B------:R-:W-:-:S06]  /*16c0*/  USEL UR4, UR43, 0x1, UP0 ;  /* 0x000000012b047887 */ /* 0x000fcc0008000000 */
[----:B01----:R-:W-:Y:S01]  /*16d0*/  IMAD.U32 R3, RZ, RZ, UR4 ;  /* 0x00000004ff037e24 */ /* 0x003fe2000f8e00ff */
[----:B------:R-:W-:Y:S05]  /*16e0*/  WARPSYNC.ALL ;  /* 0x0000000000007948 */ /* 0x000fea0003800000 */
[----:B------:R-:W-:-:S04]  /*16f0*/  IADD3 R3, -R3, UR43, RZ ;  /* 0x0000002b03037c10 */ /* 0x000fc8000fffe1ff */
[----:B------:R-:W-:Y:S02]  /*1700*/  ISETP.GE.AND P1, PT, R3, 0x1, PT ;  /* 0x000000010300780c */ /* 0x000fe40003f26270 */
[----:B------:R-:W-:Y:S01]  /*1710*/  R2UR UR4, R0 ;  /* 0x00000000000472ca */ /* 0x000fe200000e0000 */
[----:B------:R-:W-:Y:S01]  /*1720*/  WARPGROUP.ARRIVE ;  /* 0x00000000000079c5 */ /* 0x000fe20000000000 */
[----:B------:R-:W-:Y:S01]  /*1730*/  UMOV UR9, 0x40000040 ;  /* 0x4000004000097882 */ /* 0x000fe20000000000 */
[----:B------:R-:W-:Y:S01]  /*1740*/  UMOV UR11, 0x40000040 ;  /* 0x40000040000b7882 */ /* 0x000fe20000000000 */
[----:B------:R0:W-:Y:S01]  /*1750*/  STL [R1+0x2c8], R17 ;  /* 0x0002c81101007387 */ /* 0x0001e20000100800 */
[----:B------:R-:W-:Y:S01]  /*1760*/  UMOV UR15, UR11 ;  /* 0x0000000b000f7c82 */ /* 0x000fe20008000000 */
[----:B------:R-:W-:Y:S02]  /*1770*/  UMOV UR13, 0x40000040 ;  /* 0x40000040000d7882 */ /* 0x000fe40000000000 */
[----:B-----5:R-:W-:Y:S04]  /*1780*/  STL [R1+0x2c4], R16 ;  /* 0x0002c41001007387 */ /* 0x020fe80000100800 */
[----:B------:R-:W-:Y:S01]  /*1790*/  STL [R1+0x2c0], R3 ;  /* 0x0002c00301007387 */ /* 0x000fe20000100800 */
[----:B------:R-:W-:-:S03]  /*17a0*/  UIADD3 UR4, UR4, 0x50100, URZ ;  /* 0x0005010004047890 */ /* 0x000fc6000fffe03f */
[----:B------:R-:W-:Y:S01]  /*17b0*/  STL [R1+0x2bc], R2 ;  /* 0x0002bc0201007387 */ /* 0x000fe20000100800 */
[----:B------:R-:W-:-:S03]  /*17c0*/  USHF.R.U32.HI UR4, URZ, 0x4, UR4 ;  /* 0x000000043f047899 */ /* 0x000fc60008011604 */
[----:B------:R1:W-:Y:S01]  /*17d0*/  STL [R1+0x2cc], R0 ;  /* 0x0002cc0001007387 */ /* 0x0003e20000100800 */
[----:B------:R-:W-:Y:S02]  /*17e0*/  ULOP3.LUT UR5, UR4, 0x3fff, URZ, 0xc0, !UPT ;  /* 0x00003fff04057892 */ /* 0x000fe4000f8ec03f */
[----:B------:R-:W-:Y:S02]  /*17f0*/  ULOP3.LUT UR4, UR46, 0x10000, URZ, 0xfc, !UPT ;  /* 0x000100002e047892 */ /* 0x000fe4000f8efc3f */
[----:B------:R-:W-:Y:S02]  /*1800*/  ULOP3.LUT UR5, UR5, 0x10000, URZ, 0xfc, !UPT ;  /* 0x0001000005057892 */ /* 0x000fe4000f8efc3f */
[----:B------:R-:W-:Y:S02]  /*1810*/  ULEA UR8, UR37, UR4, 0xc ;  /* 0x0000000425087291 */ /* 0x000fe4000f8e603f */
[----:B------:R-:W-:Y:S02]  /*1820*/  ULEA UR6, UR37, UR5, 0xc ;  /* 0x0000000525067291 */ /* 0x000fe4000f8e603f */
[----:B------:R-:W-:-:S05]  /*1830*/  UIADD3 UR12, UR8, 0x400, URZ ;  /* 0x00000400080c7890 */ /* 0x000fca000fffe03f */
[----:B------:R-:W-:Y:S02]  /*1840*/  UMOV UR10, UR6 ;  /* 0x00000006000a7c82 */ /* 0x000fe40008000000 */
[----:B------:R-:W-:Y:S01]  /*1850*/  HGMMA.64x256x16.F32.BF16 R24, gdesc[UR8], RZ, !UPT, gsb0 ;  /* 0x03e00000081879f0 */ /* 0x000fe2000c0018ff */
[----:B------:R-:W-:Y:S02]  /*1860*/  UMOV UR14, UR10 ;  /* 0x0000000a000e7c82 */ /* 0x000fe40008000000 */
[----:B------:R-:W-:Y:S02]  /*1870*/  WARPGROUP.DEPBAR.LE gsb0, 0x0 ;  /* 0x00008000000079c5 */ /* 0x000fe40000010000 */
[----:B------:R-:W-:Y:S01]  /*1880*/  STL.64 [R1], R24 ;  /* 0x0000001801007387 */ /* 0x000fe20000100a00 */
[----:B------:R-:W-:Y:S01]  /*1890*/  IMAD.MOV.U32 R235, RZ, RZ, R46 ;  /* 0x000000ffffeb7224 */ /* 0x000fe200078e002e */
[----:B------:R-:W-:Y:S01]  /*18a0*/  MOV R234, R47 ;  /* 0x0000002f00ea7202 */ /* 0x000fe20000000f00 */
[----:B------:R-:W-:Y:S01]  /*18b0*/  IMAD.MOV.U32 R233, RZ, RZ, R48 ;  /* 0x000000ffffe97224 */ /* 0x000fe200078e0030 */
[----:B------:R-:W-:Y:S01]  /*18c0*/  STL.64 [R1+0x8], R26 ;  /* 0x0000081a01007387 */ /* 0x000fe20000100a00 */
        /* <DEDUP_REMOVED lines=59> */
[----:B0-----:R-:W-:Y:S01]  /*1c80*/  MOV R17, R135 ;  /* 0x0000008700117202 */ /* 0x001fe20000000f00 */
[----:B------:R-:W-:Y:S01]  /*1c90*/  IMAD.MOV.U32 R173, RZ, RZ, R89 ;  /* 0x000000ffffad7224 */ /* 0x000fe200078e0059 */
[----:B------:R-:W-:Y:S01]  /*1ca0*/  MOV R13, R139 ;  /* 0x0000008b000d7202 */ /* 0x000fe20000000f00 */
[----:B------:R-:W-:Y:S01]  /*1cb0*/  IMAD.MOV.U32 R174, RZ, RZ, R90 ;  /* 0x000000ffffae7224 */ /* 0x000fe200078e005a */
[----:B------:R-:W-:Y:S01]  /*1cc0*/  MOV R9, R143 ;  /* 0x0000008f00097202 */ /* 0x000fe20000000f00 */
[----:B------:R-:W-:Y:S01]  /*1cd0*/  IMAD.MOV.U32 R176, RZ, RZ, R92 ;  /* 0x000000ffffb07224 */ /* 0x000fe200078e005c */
[----:B------:R-:W-:Y:S01]  /*1ce0*/  MOV R5, R147 ;  /* 0x0000009300057202 */ /* 0x000fe20000000f00 */
[----:B------:R-:W-:Y:S01]  /*1cf0*/  IMAD.MOV.U32 R177, RZ, RZ, R93 ;  /* 0x000000ffffb17224 */ /* 0x000fe200078e005d */
[----:B------:R0:W-:Y:S01]  /*1d00*/  STL.64 [R1+0x50], R44 ;  /* 0x0000502c01007387 */ /* 0x0001e20000100a00 */
[----:B------:R-:W-:Y:S01]  /*1d10*/  IMAD.MOV.U32 R178, RZ, RZ, R94 ;  /* 0x000000ffffb27224 */ /* 0x000fe200078e005e */
[----:B-1----:R-:W-:Y:S01]  /*1d20*/  MOV R0, R151 ;  /* 0x0000009700007202 */ /* 0x002fe20000000f00 */
[----:B------:R-:W-:Y:S01]  /*1d30*/  IMAD.MOV.U32 R180, RZ, RZ, R96 ;  /* 0x000000ffffb47224 */ /* 0x000fe200078e0060 */
[----:B------:R-:W-:Y:S01]  /*1d40*/  STL [R1+0xaf0], R152 ;  /* 0x000af09801007387 */ /* 0x000fe20000100800 */
[----:B------:R-:W-:-:S02]  /*1d50*/  IMAD.MOV.U32 R181, RZ, RZ, R97 ;  /* 0x000000ffffb57224 */ /* 0x000fc400078e0061 */
[----:B------:R-:W-:Y:S02]  /*1d60*/  IMAD.MOV.U32 R182, RZ, RZ, R98 ;  /* 0x000000ffffb67224 */ /* 0x000fe400078e0062 */
[----:B------:R-:W-:Y:S02]  /*1d70*/  IMAD.MOV.U32 R184, RZ, RZ, R100 ;  /* 0x000000ffffb87224 */ /* 0x000fe400078e0064 */
[----:B------:R-:W-:Y:S02]  /*1d80*/  IMAD.MOV.U32 R185, RZ, RZ, R101 ;  /* 0x000000ffffb97224 */ /* 0x000fe400078e0065 */
[----:B------:R-:W-:Y:S02]  /*1d90*/  IMAD.MOV.U32 R186, RZ, RZ, R102 ;  /* 0x000000ffffba7224 */ /* 0x000fe400078e0066 */
[----:B------:R-:W-:Y:S02]  /*1da0*/  IMAD.MOV.U32 R188, RZ, RZ, R104 ;  /* 0x000000ffffbc7224 */ /* 0x000fe400078e0068 */
        /* <DEDUP_REMOVED lines=35> */
[----:B0-----:R-:W-:-:S06]  /*1fe0*/  WARPGROUP.ARRIVE ;  /* 0x00000000000079c5 */ /* 0x001fcc0000000000 */
[----:B------:R-:W-:Y:S03]  /*1ff0*/  HGMMA.64x256x16.F32.BF16 R24, gdesc[UR12], RZ, !UPT, gsb0 ;  /* 0x03e000000c1879f0 */ /* 0x000fe6000c0018ff */
[----:B------:R-:W-:Y:S02]  /*2000*/  WARPGROUP.DEPBAR.LE gsb0, 0x0 ;  /* 0x00008000000079c5 */ /* 0x000fe40000010000 */
[----:B------:R-:W-:Y:S04]  /*2010*/  STL.64 [R1+0xae8], R150 ;  /* 0x000ae89601007387 */ /* 0x000fe80000100a00 */
        /* <DEDUP_REMOVED lines=20> */
[----:B------:R0:W-:Y:S04]  /*2160*/  STL.64 [R1+0xa40], R108 ;  /* 0x000a406c01007387 */ /* 0x0001e80000100a00 */
[----:B0-----:R-:W2:Y:S04]  /*2170*/  LDL.LU R108, [R1] ;  /* 0x00000000016c7983 */ /* 0x001ea80000300800 */
[----:B------:R-:W2:Y:S04]  /*2180*/  LDL.LU R109, [R1+0x4] ;  /* 0x00000400016d7983 */ /* 0x000ea80000300800 */
        /* <DEDUP_REMOVED lines=19> */
[----:B------:R-:W2:Y:S01]  /*22c0*/  LDL.LU R129, [R1+0x54] ;  /* 0x0000540001817983 */ /* 0x000ea20000300800 */
        /* <DEDUP_REMOVED lines=27> */
[----:B------:R-:W-:Y:S01]  /*2480*/  UIADD3 UR12, UR8, 0x2, URZ ;  /* 0x00000002080c7890 */ /* 0x000fe2000fffe03f */
[----:B------:R-:W-:Y:S01]  /*2490*/  IMAD.MOV.U32 R150, RZ, RZ, R215 ;  /* 0x000000ffff967224 */ /* 0x000fe200078e00d7 */
[----:B------:R-:W-:Y:S01]  /*24a0*/  MOV R215, R21 ;  /* 0x0000001500d77202 */ /* 0x000fe20000000f00 */
[----:B------:R-:W-:Y:S01]  /*24b0*/  IMAD.MOV.U32 R151, RZ, RZ, R214 ;  /* 0x000000ffff977224 */ /* 0x000fe200078e00d6 */
[----:B------:R-:W-:Y:S01]  /*24c0*/  UIADD3 UR14, UR6, 0x2, URZ ;  /* 0x00000002060e7890 */ /* 0x000fe2000fffe03f */
[----:B------:R-:W-:Y:S01]  /*24d0*/  IMAD.MOV.U32 R213, RZ, RZ, R23 ;  /* 0x000000ffffd57224 */ /* 0x000fe200078e0017 */
[----:B------:R-:W-:Y:S01]  /*24e0*/  UMOV UR13, 0x40000040 ;  /* 0x40000040000d7882 */ /* 0x000fe20000000000 */
[----:B------:R-:W-:Y:S01]  /*24f0*/  IMAD.MOV.U32 R214, RZ, RZ, R22 ;  /* 0x000000ffffd67224 */ /* 0x000fe200078e0016 */
[----:B------:R-:W-:Y:S01]  /*2500*/  UMOV UR15, 0x40000040 ;  /* 0x40000040000f7882 */ /* 0x000fe20000000000 */
        /* <DEDUP_REMOVED lines=13> */
[----:B------:R-:W-:-:S06]  /*25e0*/  IMAD.MOV.U32 R235, RZ, RZ, R0 ;  /* 0x000000ffffeb7224 */ /* 0x000fcc00078e0000 */
[----:B--2---:R-:W-:-:S06]  /*25f0*/  WARPGROUP.ARRIVE ;  /* 0x00000000000079c5 */ /* 0x004fcc0000000000 */
[----:B------:R-:W-:Y:S03]  /*2600*/  HGMMA.64x256x16.F32.BF16 R108, gdesc[UR12], R108, gsb0 ;  /* 0x03e000000c6c79f0 */ /* 0x000fe6000800186c */
[----:B------:R-:W-:Y:S02]  /*2610*/  WARPGROUP.DEPBAR.LE gsb0, 0x0 ;  /* 0x00008000000079c5 */ /* 0x000fe40000010000 */
[----:B------:R-:W-:Y:S04]  /*2620*/  STL.64 [R1], R108 ;  /* 0x0000006c01007387 */ /* 0x000fe80000100a00 */
        /* <DEDUP_REMOVED lines=63> */
[----:B0-----:R-:W2:Y:S04]  /*2a20*/  LDL.LU R152, [R1+0xaf0] ;  /* 0x000af00001987983 */ /* 0x001ea80000300800 */
[----:B------:R-:W3:Y:S04]  /*2a30*/  LDL.LU.64 R150, [R1+0xae8] ;  /* 0x000ae80001967983 */ /* 0x000ee80000300a00 */
        /* <DEDUP_REMOVED lines=20> */
[----:B------:R-:W3:Y:S01]  /*2b80*/  LDL.LU.64 R108, [R1+0xa40] ;  /* 0x000a4000016c7983 */ /* 0x000ee20000300a00 */
[----:B------:R-:W-:Y:S01]  /*2b90*/  UIADD3 UR12, UR8, 0x402, URZ ;  /* 0x00000402080c7890 */ /* 0x000fe2000fffe03f */
[----:B------:R-:W-:Y:S01]  /*2ba0*/  UMOV UR13, 0x40000040 ;  /* 0x40000040000d7882 */ /* 0x000fe20000000000 */
[----:B---3--:R-:W-:-:S07]  /*2bb0*/  WARPGROUP.ARRIVE ;  /* 0x00000000000079c5 */ /* 0x008fce0000000000 */
[----:B------:R-:W-:Y:S03]  /*2bc0*/  HGMMA.64x256x16.F32.BF16 R24, gdesc[UR12], R24, gsb0 ;  /* 0x03e000000c1879f0 */ /* 0x000fe60008001818 */
        /* <DEDUP_REMOVED lines=65> */
[----:B0-----:R-:W3:Y:S04]  /*2fe0*/  LDL.LU.64 R24, [R1] ;  /* 0x0000000001187983 */ /* 0x001ee80000300a00 */
        /* <DEDUP_REMOVED lines=63> */
[----:B------:R-:W-:-:S02]  /*33e0*/  UIADD3 UR12, UR8, 0x4, URZ ;  /* 0x00000004080c7890 */ /* 0x000fc4000fffe03f */
[----:B------:R-:W-:Y:S01]  /*33f0*/  UIADD3 UR14, UR6, 0x4, URZ ;  /* 0x00000004060e7890 */ /* 0x000fe2000fffe03f */
[----:B------:R-:W-:Y:S01]  /*3400*/  UMOV UR13, 0x40000040 ;  /* 0x40000040000d7882 */ /* 0x000fe20000000000 */
[----:B------:R-:W-:Y:S01]  /*3410*/  UMOV UR15, 0x40000040 ;  /* 0x40000040000f7882 */ /* 0x000fe20000000000 */
[----:B---3--:R-:W-:-:S06]  /*3420*/  WARPGROUP.ARRIVE ;  /* 0x00000000000079c5 */ /* 0x008fcc0000000000 */
[----:B------:R-:W-:Y:S03]  /*3430*/  HGMMA.64x256x16.F32.BF16 R24, gdesc[UR12], R24, gsb0 ;  /* 0x03e000000c1879f0 */ /* 0x000fe60008001818 */
[----:B------:R-:W-:Y:S02]  /*3440*/  WARPGROUP.DEPBAR.LE gsb0, 0x0 ;  /* 0x00008000000079c5 */ /* 0x000fe40000010000 */
[----:B------:R-:W-:Y:S01]  /*3450*/  STL.64 [R1], R24 ;  /* 0x0000001801007387 */ /* 0x000fe20000100a00 */
[----:B------:R-:W-:Y:S01]  /*3460*/  IMAD.MOV.U32 R2, RZ, RZ, R150 ;  /* 0x000000ffff027224 */ /* 0x000fe200078e0096 */
[----:B------:R-:W-:Y:S01]  /*3470*/  MOV R0, R151 ;  /* 0x0000009700007202 */ /* 0x000fe20000000f00 */
[----:B------:R-:W-:Y:S01]  /*3480*/  IMAD.MOV.U32 R3, RZ, RZ, R149 ;  /* 0x000000ffff037224 */ /* 0x000fe200078e0095 */
[----:B------:R-:W-:Y:S01]  /*3490*/  STL.64 [R1+0x8], R26 ;  /* 0x0000081a01007387 */ /* 0x000fe20000100a00 */
[----:B------:R-:W-:Y:S01]  /*34a0*/  MOV R4, R148 ;  /* 0x0000009400047202 */ /* 0x000fe20000000f00 */
[----:B------:R-:W-:Y:S01]  /*34b0*/  IMAD.MOV.U32 R6, RZ, RZ, R146 ;  /* 0x000000ffff067224 */ /* 0x000fe200078e0092 */
[----:B------:R-:W-:Y:S01]  /*34c0*/  MOV R7, R145 ;  /* 0x0000009100077202 */ /* 0x000fe20000000f00 */
        /* <DEDUP_REMOVED lines=32> */
[----:B------:R0:W-:Y:S01]  /*36d0*/  STL.64 [R1+0x50], R44 ;  /* 0x0000502c01007387 */ /* 0x0001e20000100a00 */
[----:B------:R-:W-:Y:S01]  /*36e0*/  IMAD.MOV.U32 R207, RZ, RZ, R123 ;  /* 0x000000ffffcf7224 */ /* 0x000fe200078e007b */
[----:B------:R-:W-:Y:S01]  /*36f0*/  MOV R202, R118 ;  /* 0x0000007600ca7202 */ /* 0x000fe20000000f00 */
[----:B------:R-:W-:Y:S01]  /*3700*/  IMAD.MOV.U32 R204, RZ, RZ, R120 ;  /* 0x000000ffffcc7224 */ /* 0x000fe200078e0078 */
[----:B------:R-:W3:Y:S01]  /*3710*/  LDL.LU.64 R150, [R1+0xa38] ;  /* 0x000a380001967983 */ /* 0x000ee20000300a00 */
        /* <DEDUP_REMOVED lines=96> */
[----:B------:R-:W-:-:S03]  /*3d20*/  IMAD.MOV.U32 R234, RZ, RZ, R47 ;  /* 0x000000ffffea7224 */ /* 0x000fc600078e002f */
        /* <DEDUP_REMOVED lines=28> */
[----:B0-----:R-:W3:Y:S04]  /*3ef0*/  LDL.LU.64 R44, [R1+0x890] ;  /* 0x00089000012c7983 */ /* 0x001ee80000300a00 */
        /* <DEDUP_REMOVED lines=11> */
[----:B------:R-:W-:-:S02]  /*3fb0*/  UMOV UR13, 0x40000040 ;  /* 0x40000040000d7882 */ /* 0x000fc40000000000 */
[----:B--2---:R-:W-:Y:S01]  /*3fc0*/  STL [R1+0x838], R152 ;  /* 0x0008389801007387 */ /* 0x004fe20000100800 */
[----:B---3--:R-:W-:-:S06]  /*3fd0*/  WARPGROUP.ARRIVE ;  /* 0x00000000000079c5 */ /* 0x008fcc0000000000 */
        /* <DEDUP_REMOVED lines=74> */
[----:B------:R-:W-:-:S02]  /*4480*/  IMAD.MOV.U32 R151, RZ, RZ, R214 ;  /* 0x000000ffff977224 */ /* 0x000fc400078e00d6 */
[----:B------:R-:W-:Y:S01]  /*4490*/  IMAD.MOV.U32 R152, RZ, RZ, R213 ;  /* 0x000000ffff987224 */ /* 0x000fe200078e00d5 */
[----:B------:R-:W-:Y:S01]  /*44a0*/  MOV R213, R23 ;  /* 0x0000001700d57202 */ /* 0x000fe20000000f00 */
        /* <DEDUP_REMOVED lines=14> */
[----:B------:R-:W-:Y:S01]  /*4590*/  IMAD.MOV.U32 R235, RZ, RZ, R0 ;  /* 0x000000ffffeb7224 */ /* 0x000fe200078e0000 */
[----:B------:R-:W-:Y:S02]  /*45a0*/  UIADD3 UR12, UR8, 0x6, URZ ;  /* 0x00000006080c7890 */ /* 0x000fe4000fffe03f */
[----:B------:R-:W-:Y:S01]  /*45b0*/  UIADD3 UR14, UR6, 0x6, URZ ;  /* 0x00000006060e7890 */ /* 0x000fe2000fffe03f */
[----:B------:R-:W-:Y:S01]  /*45c0*/  UMOV UR13, 0x40000040 ;  /* 0x40000040000d7882 */ /* 0x000fe20000000000 */
[----:B------:R-:W-:Y:S01]  /*45d0*/  UMOV UR15, 0x40000040 ;  /* 0x40000040000f7882 */ /* 0x000fe20000000000 */
        /* <DEDUP_REMOVED lines=236> */
[----:B------:R-:W-:Y:S01]  /*54a0*/  STL.64 [R1+0x30], R36 ;  /* 0x0000302401007387 */ /* 0x000fe20000100a00 */
[----:B------:R-:W-:-:S03]  /*54b0*/  IMAD.MOV.U32 R2, RZ, RZ, R150 ;  /* 0x000000ffff027224 */ /* 0x000fc600078e0096 */
[----:B------:R-:W-:Y:S01]  /*54c0*/  STL.64 [R1+0x38], R38 ;  /* 0x0000382601007387 */ /* 0x000fe20000100a00 */
[----:B------:R-:W-:-:S03]  /*54d0*/  IMAD.MOV.U32 R0, RZ, RZ, R151 ;  /* 0x000000ffff007224 */ /* 0x000fc600078e0097 */
[----:B------:R-:W-:Y:S01]  /*54e0*/  STL.64 [R1+0x40], R40 ;  /* 0x0000402801007387 */ /* 0x000fe20000100a00 */
[----:B------:R-:W-:Y:S01]  /*54f0*/  IMAD.MOV.U32 R4, RZ, RZ, R148 ;  /* 0x000000ffff047224 */ /* 0x000fe200078e0094 */
[----:B------:R-:W-:Y:S02]  /*5500*/  MOV R3, R149 ;  /* 0x0000009500037202 */ /* 0x000fe40000000f00 */
[----:B------:R-:W-:Y:S01]  /*5510*/  STL.64 [R1+0x48], R42 ;  /* 0x0000482a01007387 */ /* 0x000fe20000100a00 */
[----:B------:R-:W-:Y:S01]  /*5520*/  MOV R6, R146 ;  /* 0x0000009200067202 */ /* 0x000fe20000000f00 */
[----:B------:R-:W-:Y:S02]  /*5530*/  IMAD.MOV.U32 R5, RZ, RZ, R147 ;  /* 0x000000ffff057224 */ /* 0x000fe400078e0093 */
[----:B------:R0:W-:Y:S01]  /*5540*/  STL.64 [R1+0x50], R44 ;  /* 0x0000502c01007387 */ /* 0x0001e20000100a00 */
[----:B------:R-:W-:-:S03]  /*5550*/  IMAD.MOV.U32 R8, RZ, RZ, R144 ;  /* 0x000000ffff087224 */ /* 0x000fc600078e0090 */
[----:B------:R-:W3:Y:S01]  /*5560*/  LDL.LU.64 R150, [R1+0x780] ;  /* 0x0007800001967983 */ /* 0x000ee20000300a00 */
[----:B------:R-:W-:Y:S01]  /*5570*/  IMAD.MOV.U32 R7, RZ, RZ, R145 ;  /* 0x000000ffff077224 */ /* 0x000fe200078e0091 */
[----:B------:R-:W-:Y:S02]  /*5580*/  MOV R9, R143 ;  /* 0x0000008f00097202 */ /* 0x000fe40000000f00 */
[----:B------:R-:W3:Y:S01]  /*5590*/  LDL.LU.64 R148, [R1+0x778] ;  /* 0x0007780001947983 */ /* 0x000ee20000300a00 */
[----:B------:R-:W-:Y:S01]  /*55a0*/  IMAD.MOV.U32 R10, RZ, RZ, R142 ;  /* 0x000000ffff0a7224 */ /* 0x000fe200078e008e */
[----:B------:R-:W-:Y:S02]  /*55b0*/  MOV R12, R140 ;  /* 0x0000008c000c7202 */ /* 0x000fe40000000f00 */
[----:B------:R-:W3:Y:S01]  /*55c0*/  LDL.LU.64 R146, [R1+0x770] ;  /* 0x0007700001927983 */ /* 0x000ee20000300a00 */
[----:B------:R-:W-:-:S03]  /*55d0*/  IMAD.MOV.U32 R11, RZ, RZ, R141 ;  /* 0x000000ffff0b7224 */ /* 0x000fc600078e008d */
[----:B------:R-:W3:Y:S01]  /*55e0*/  LDL.LU.64 R144, [R1+0x768] ;  /* 0x0007680001907983 */ /* 0x000ee20000300a00 */
[----:B------:R-:W-:Y:S01]  /*55f0*/  IMAD.MOV.U32 R14, RZ, RZ, R138 ;  /* 0x000000ffff0e7224 */ /* 0x000fe200078e008a */
[----:B------:R-:W-:Y:S01]  /*5600*/  MOV R15, R137 ;  /* 0x00000089000f7202 */ /* 0x000fe20000000f00 */
[----:B------:R-:W-:Y:S01]  /*5610*/  IMAD.MOV.U32 R13, RZ, RZ, R139 ;  /* 0x000000ffff0d7224 */ /* 0x000fe200078e008b */
        /* <DEDUP_REMOVED lines=488> */
[----:B------:R-:W-:-:S03]  /*74a0*/  MOV R5, R150 ;  /* 0x0000009600057202 */ /* 0x000fc60000000f00 */
[----:B------:R-:W-:Y:S01]  /*74b0*/  STL.64 [R1+0x38], R38 ;  /* 0x0000382601007387 */ /* 0x000fe20000100a00 */
[----:B------:R-:W-:-:S03]  /*74c0*/  IMAD.MOV.U32 R4, RZ, RZ, R151 ;  /* 0x000000ffff047224 */ /* 0x000fc600078e0097 */
[----:B------:R-:W-:Y:S01]  /*74d0*/  STL.64 [R1+0x40], R40 ;  /* 0x0000402801007387 */ /* 0x000fe20000100a00 */
[----:B------:R-:W-:-:S03]  /*74e0*/  IMAD.MOV.U32 R7, RZ, RZ, R148 ;  /* 0x000000ffff077224 */ /* 0x000fc600078e0094 */
[----:B------:R-:W-:Y:S01]  /*74f0*/  STL.64 [R1+0x48], R42 ;  /* 0x0000482a01007387 */ /* 0x000fe20000100a00 */
[----:B------:R-:W-:Y:S01]  /*7500*/  IMAD.MOV.U32 R6, RZ, RZ, R149 ;  /* 0x000000ffff067224 */ /* 0x000fe200078e0095 */
[----:B------:R-:W-:Y:S02]  /*7510*/  MOV R8, R147 ;  /* 0x0000009300087202 */ /* 0x000fe40000000f00 */
[----:B------:R0:W-:Y:S01]  /*7520*/  STL.64 [R1+0x50], R44 ;  /* 0x0000502c01007387 */ /* 0x0001e20000100a00 */
        /* <DEDUP_REMOVED lines=149> */
[----:B------:R-:W-:Y:S02]  /*7e80*/  IMAD.MOV.U32 R0, RZ, RZ, R46 ;  /* 0x000000ffff007224 */ /* 0x000fe400078e002e */
[----:B------:R-:W-:Y:S01]  /*7e90*/  IMAD.MOV.U32 R17, RZ, RZ, R47 ;  /* 0x000000ffff117224 */ /* 0x000fe200078e002f */
        /* <DEDUP_REMOVED lines=95> */
[----:B------:R-:W-:Y:S01]  /*8490*/  UIADD3 UR14, UR6, 0x806, URZ ;  /* 0x00000806060e7890 */ /* 0x000fe2000fffe03f */
[----:B------:R-:W-:Y:S01]  /*84a0*/  IMAD.MOV.U32 R219, RZ, RZ, R22 ;  /* 0x000000ffffdb7224 */ /* 0x000fe200078e0016 */
[----:B------:R-:W-:Y:S01]  /*84b0*/  UMOV UR13, 0x40000040 ;  /* 0x40000040000d7882 */ /* 0x000fe20000000000 */
[----:B------:R-:W-:Y:S01]  /*84c0*/  IMAD.MOV.U32 R221, RZ, RZ, R20 ;  /* 0x000000ffffdd7224 */ /* 0x000fe200078e0014 */
[----:B------:R-:W-:Y:S01]  /*84d0*/  UMOV UR15, 0x40000040 ;  /* 0x40000040000f7882 */ /* 0x000fe20000000000 */
[----:B------:R-:W-:Y:S01]  /*84e0*/  IMAD.MOV.U32 R222, RZ, RZ, R19 ;  /* 0x000000ffffde7224 */ /* 0x000fe200078e0013 */
[----:B------:R0:W5:Y:S01]  /*84f0*/  LDL.LU R0, [R1+0x2cc] ;  /* 0x0002cc0001007983 */ /* 0x0001620000300800 */
[----:B------:R-:W-:-:S02]  /*8500*/  IMAD.MOV.U32 R224, RZ, RZ, R15 ;  /* 0x000000ffffe07224 */ /* 0x000fc400078e000f */
[----:B------:R-:W-:Y:S01]  /*8510*/  IMAD.MOV.U32 R225, RZ, RZ, R14 ;  /* 0x000000ffffe17224 */ /* 0x000fe200078e000e */
[----:B------:R0:W5:Y:S01]  /*8520*/  LDL.LU R17, [R1+0x2c8] ;  /* 0x0002c80001117983 */ /* 0x0001620000300800 */
[----:B------:R-:W-:Y:S02]  /*8530*/  IMAD.MOV.U32 R227, RZ, RZ, R12 ;  /* 0x000000ffffe37224 */ /* 0x000fe400078e000c */
[----:B------:R-:W-:Y:S01]  /*8540*/  IMAD.MOV.U32 R228, RZ, RZ, R11 ;  /* 0x000000ffffe47224 */ /* 0x000fe200078e000b */
[----:B------:R0:W5:Y:S01]  /*8550*/  LDL.LU R16, [R1+0x2c4] ;  /* 0x0002c40001107983 */ /* 0x0001620000300800 */
[----:B------:R-:W-:Y:S02]  /*8560*/  IMAD.MOV.U32 R230, RZ, RZ, R9 ;  /* 0x000000ffffe67224 */ /* 0x000fe400078e0009 */
[----:B------:R-:W-:Y:S01]  /*8570*/  IMAD.MOV.U32 R231, RZ, RZ, R8 ;  /* 0x000000ffffe77224 */ /* 0x000fe200078e0008 */
[----:B------:R0:W5:Y:S01]  /*8580*/  LDL.LU R3, [R1+0x2c0] ;  /* 0x0002c00001037983 */ /* 0x0001620000300800 */
[----:B------:R-:W-:-:S02]  /*8590*/  IMAD.MOV.U32 R233, RZ, RZ, R6 ;  /* 0x000000ffffe97224 */ /* 0x000fc400078e0006 */
[----:B------:R-:W-:Y:S01]  /*85a0*/  IMAD.MOV.U32 R234, RZ, RZ, R5 ;  /* 0x000000ffffea7224 */ /* 0x000fe200078e0005 */
[----:B------:R0:W5:Y:S05]  /*85b0*/  LDL.LU R2, [R1+0x2bc] ;  /* 0x0002bc0001027983 */ /* 0x00016a0000300800 */
        /* <DEDUP_REMOVED lines=67> */
[----:B-1----:R0:W5:Y:S04]  /*89f0*/  LDL.LU R152, [R1+0x2b8] ;  /* 0x0002b80001987983 */ /* 0x0021680000300800 */
[----:B------:R-:W2:Y:S04]  /*8a00*/  LDL.LU.64 R150, [R1+0x2b0] ;  /* 0x0002b00001967983 */ /* 0x000ea80000300a00 */
        /* <DEDUP_REMOVED lines=20> */
[----:B------:R-:W2:Y:S01]  /*8b50*/  LDL.LU.64 R108, [R1+0x208] ;  /* 0x00020800016c7983 */ /* 0x000ea20000300a00 */
[----:B------:R-:W-:Y:S01]  /*8b60*/  UIADD3 UR12, UR8, 0xc06, URZ ;  /* 0x00000c06080c7890 */ /* 0x000fe2000fffe03f */
[----:B------:R-:W-:Y:S01]  /*8b70*/  UMOV UR13, 0x40000040 ;  /* 0x40000040000d7882 */ /* 0x000fe20000000000 */
[----:B--2---:R-:W-:-:S07]  /*8b80*/  WARPGROUP.ARRIVE ;  /* 0x00000000000079c5 */ /* 0x004fce0000000000 */
[----:B------:R-:W-:Y:S03]  /*8b90*/  HGMMA.64x256x16.F32.BF16 R24, gdesc[UR12], R24, gsb0 ;  /* 0x03e000000c1879f0 */ /* 0x000fe60008001818 */
[----:B------:R-:W-:Y:S02]  /*8ba0*/  WARPGROUP.DEPBAR.LE gsb0, 0x0 ;  /* 0x00008000000079c5 */ /* 0x000fe40000010000 */
[----:B0-----:R-:W-:Y:S05]  /*8bb0*/  @!P1 BRA `(.L_x_22) ;  /* 0x0000008000c89947 */ /* 0x001fea0003800000 */
[----:B------:R-:W-:Y:S01]  /*8bc0*/  UIADD3 UR6, UR37, 0x1, URZ ;  /* 0x0000000125067890 */ /* 0x000fe2000fffe03f */
[----:B-----5:R-:W-:Y:S01]  /*8bd0*/  R2UR UR9, R3 ;  /* 0x00000000030972ca */ /* 0x020fe200000e0000 */
[----:B------:R-:W-:Y:S02]  /*8be0*/  UMOV UR8, UR37 ;  /* 0x0000002500087c82 */ /* 0x000fe40008000000 */
[----:B------:R-:W-:-:S04]  /*8bf0*/  UISETP.NE.AND UP0, UPT, UR6, 0x5, UPT ;  /* 0x000000050600788c */ /* 0x000fc8000bf05270 */
[----:B------:R-:W-:Y:S02]  /*8c00*/  USEL UR7, URZ, 0x1, UP0 ;  /* 0x000000013f077887 */ /* 0x000fe40008000000 */
[----:B------:R-:W-:Y:S02]  /*8c10*/  USEL UR6, UR6, URZ, UP0 ;  /* 0x0000003f06067287 */ /* 0x000fe40008000000 */
[----:B------:R-:W-:-:S12]  /*8c20*/  ULOP3.LUT UR7, UR36, UR7, URZ, 0x3c, !UPT ;  /* 0x0000000724077292 */ /* 0x000fd8000f8e3c3f */
.L_x_29:
[----:B------:R-:W-:Y:S05]  /*8c30*/  @!P0 BRA `(.L_x_23) ;  /* 0x0000000000048947 */ /* 0x000fea0003800000 */
[----:B------:R-:W-:Y:S01]  /*8c40*/  BPT.TRAP 0x1 ;  /* 0x000000040000795c */ /* 0x000fe20000300000 */
.L_x_23:
[----:B------:R-:W0:Y:S01]  /*8c50*/  S2UR UR11, SR_CgaCtaId ;  /* 0x00000000000b79c3 */ /* 0x000e220000008800 */
[----:B------:R-:W-:Y:S01]  /*8c60*/  UMOV UR10, 0x400 ;  /* 0x00000400000a7882 */ /* 0x000fe20000000000 */
[----:B------:R-:W-:Y:S02]  /*8c70*/  IMAD.U32 R4, RZ, RZ, UR7 ;  /* 0x00000007ff047e24 */ /* 0x000fe4000f8e00ff */
[----:B------:R-:W-:-:S03]  /*8c80*/  IMAD.U32 R3, RZ, RZ, UR6 ;  /* 0x00000006ff037e24 */ /* 0x000fc6000f8e00ff */
[----:B------:R-:W-:Y:S01]  /*8c90*/  SHF.L.U32 R4, R4, 0x1f, RZ ;  /* 0x0000001f04047819 */ /* 0x000fe200000006ff */
[----:B0-----:R-:W-:-:S06]  /*8ca0*/  ULEA UR10, UR11, UR10, 0x18 ;  /* 0x0000000a0b0a7291 */ /* 0x001fcc000f8ec03f */
[----:B------:R-:W-:-:S05]  /*8cb0*/  MOV R0, UR10 ;  /* 0x0000000a00007c02 */ /* 0x000fca0008000f00 */
[----:B------:R-:W-:-:S04]  /*8cc0*/  IMAD R3, R3, 0x8, R0 ;  /* 0x0000000803037824 */ /* 0x000fc800078e0200 */
[----:B------:R0:W1:Y:S01]  /*8cd0*/  SYNCS.PHASECHK.TRANS64.TRYWAIT P1, [R3+URZ], R4 ;  /* 0x00000004030075a7 */ /* 0x000062000802017f */
[----:B------:R-:W-:Y:S05]  /*8ce0*/  @!P0 BRA `(.L_x_24) ;  /* 0x0000000000048947 */ /* 0x000fea0003800000 */
[----:B------:R-:W-:Y:S01]  /*8cf0*/  BPT.TRAP 0x1 ;  /* 0x000000040000795c */ /* 0x000fe20000300000 */
.L_x_24:
[----:B-1----:R-:W-:Y:S05]  /*8d00*/  @P1 BRA `(.L_x_25) ;  /* 0x0000000000081947 */ /* 0x002fea0003800000 */
[----:B------:R-:W1:Y:S02]  /*8d10*/  SYNCS.PHASECHK.TRANS64.TRYWAIT P1, [R3+URZ], R4 ;  /* 0x00000004030075a7 */ /* 0x000e64000802017f */
[----:B-1----:R-:W-:Y:S05]  /*8d20*/  @!P1 BRA `(.L_x_26) ;  /* 0x000001b4008c9947 */ /* 0x002fea0003800000 */
.L_x_25:
        /* <DEDUP_REMOVED lines=64> */
[----:B--2---:R-:W2:Y:S04]  /*9130*/  LDL.LU.64 R24, [R1] ;  /* 0x0000000001187983 */ /* 0x004ea80000300a00 */
        /* <DEDUP_REMOVED lines=63> */
[----:B------:R-:W-:-:S02]  /*9530*/  ULEA UR10, UR6, UR4, 0xc ;  /* 0x00000004060a7291 */ /* 0x000fc4000f8e603f */
[----:B------:R-:W-:Y:S01]  /*9540*/  ULEA UR11, UR6, UR5, 0xc ;  /* 0x00000005060b7291 */ /* 0x000fe2000f8e603f */
[----:B------:R-:W-:Y:S01]  /*9550*/  STL [R1+0x2c8], R17 ;  /* 0x0002c81101007387 */ /* 0x000fe20000100800 */
[----:B------:R-:W-:Y:S01]  /*9560*/  UMOV UR13, 0x40000040 ;  /* 0x40000040000d7882 */ /* 0x000fe20000000000 */
[----:B------:R-:W-:Y:S02]  /*9570*/  UMOV UR15, 0x40000040 ;  /* 0x40000040000f7882 */ /* 0x000fe40000000000 */
[----:B------:R-:W-:Y:S01]  /*9580*/  UMOV UR12, UR10 ;  /* 0x0000000a000c7c82 */ /* 0x000fe20008000000 */
[----:B------:R-:W-:Y:S01]  /*9590*/  STL [R1+0x2c4], R16 ;  /* 0x0002c41001007387 */ /* 0x000fe20000100800 */
[----:B------:R-:W-:-:S03]  /*95a0*/  UMOV UR14, UR11 ;  /* 0x0000000b000e7c82 */ /* 0x000fc60008000000 */
[----:B------:R3:W-:Y:S04]  /*95b0*/  STL [R1+0x2c0], R2 ;  /* 0x0002c00201007387 */ /* 0x0007e80000100800 */
[----:B------:R4:W-:Y:S01]  /*95c0*/  STL [R1+0x2bc], R0 ;  /* 0x0002bc0001007387 */ /* 0x0009e20000100800 */
[----:B--2---:R-:W-:-:S06]  /*95d0*/  WARPGROUP.ARRIVE ;  /* 0x00000000000079c5 */ /* 0x004fcc0000000000 */
[----:B------:R-:W-:Y:S03]  /*95e0*/  HGMMA.64x256x16.F32.BF16 R24, gdesc[UR12], R24, gsb0 ;  /* 0x03e000000c1879f0 */ /* 0x000fe60008001818 */
[----:B------:R-:W-:Y:S02]  /*95f0*/  WARPGROUP.DEPBAR.LE gsb0, 0x0 ;  /* 0x00008000000079c5 */ /* 0x000fe40000010000 */
[----:B------:R-:W-:Y:S01]  /*9600*/  STL.64 [R1], R24 ;  /* 0x0000001801007387 */ /* 0x000fe20000100a00 */
[----:B---3--:R-:W-:Y:S01]  /*9610*/  IMAD.MOV.U32 R2, RZ, RZ, R150 ;  /* 0x000000ffff027224 */ /* 0x008fe200078e0096 */
[----:B01----:R-:W-:Y:S01]  /*9620*/  MOV R3, R149 ;  /* 0x0000009500037202 */ /* 0x003fe20000000f00 */
[----:B----4-:R-:W-:Y:S01]  /*9630*/  IMAD.MOV.U32 R0, RZ, RZ, R151 ;  /* 0x000000ffff007224 */ /* 0x010fe200078e0097 */
        /* <DEDUP_REMOVED lines=40> */
[----:B------:R-:W2:Y:S01]  /*98c0*/  LDL.LU.64 R150, [R1+0xcf0] ;  /* 0x000cf00001967983 */ /* 0x000ea20000300a00 */
        /* <DEDUP_REMOVED lines=96> */
[----:B------:R-:W-:-:S03]  /*9ed0*/  IMAD.MOV.U32 R235, RZ, RZ, R46 ;  /* 0x000000ffffeb7224 */ /* 0x000fc600078e002e */
        /* <DEDUP_REMOVED lines=28> */
[----:B0-----:R-:W2:Y:S04]  /*a0a0*/  LDL.LU.64 R44, [R1+0xb48] ;  /* 0x000b4800012c7983 */ /* 0x001ea80000300a00 */
        /* <DEDUP_REMOVED lines=11> */
[----:B------:R-:W-:-:S02]  /*a160*/  UMOV UR13, 0x40000040 ;  /* 0x40000040000d7882 */ /* 0x000fc40000000000 */
[----:B------:R-:W-:Y:S01]  /*a170*/  STL [R1+0xaf0], R152 ;  /* 0x000af09801007387 */ /* 0x000fe20000100800 */
[----:B--2---:R-:W-:-:S06]  /*a180*/  WARPGROUP.ARRIVE ;  /* 0x00000000000079c5 */ /* 0x004fcc0000000000 */
        /* <DEDUP_REMOVED lines=846> */
[----:B------:R-:W-:-:S03]  /*d670*/  MOV R0, R151 ;  /* 0x0000009700007202 */ /* 0x000fc60000000f00 */
[----:B------:R-:W-:Y:S01]  /*d680*/  STL.64 [R1+0x40], R40 ;  /* 0x0000402801007387 */ /* 0x000fe20000100a00 */
[----:B------:R-:W-:Y:S01]  /*d690*/  MOV R4, R148 ;  /* 0x0000009400047202 */ /* 0x000fe20000000f00 */
[----:B------:R-:W-:Y:S02]  /*d6a0*/  IMAD.MOV.U32 R3, RZ, RZ, R149 ;  /* 0x000000ffff037224 */ /* 0x000fe400078e0095 */
[----:B------:R-:W-:Y:S01]  /*d6b0*/  STL.64 [R1+0x48], R42 ;  /* 0x0000482a01007387 */ /* 0x000fe20000100a00 */
[----:B------:R-:W-:-:S03]  /*d6c0*/  IMAD.MOV.U32 R6, RZ, RZ, R146 ;  /* 0x000000ffff067224 */ /* 0x000fc600078e0092 */
[----:B------:R0:W-:Y:S01]  /*d6d0*/  STL.64 [R1+0x50], R44 ;  /* 0x0000502c01007387 */ /* 0x0001e20000100a00 */
        /* <DEDUP_REMOVED lines=774> */
[----:B------:R-:W-:Y:S02]  /*10740*/  IMAD.MOV.U32 R234, RZ, RZ, R4 ;  /* 0x000000ffffea7224 */ /* 0x000fe400078e0004 */
        /* <DEDUP_REMOVED lines=97> */
[----:B------:R-:W-:Y:S01]  /*10d60*/  BPT.TRAP 0x1 ;  /* 0x000000040000795c */ /* 0x000fe20000300000 */
.L_x_27:
[----:B-----5:R-:W-:Y:S01]  /*10d70*/  ISETP.NE.AND P1, PT, R17, RZ, PT ;  /* 0x000000ff1100720c */ /* 0x020fe20003f25270 */
[----:B------:R-:W-:Y:S01]  /*10d80*/  UISETP.GT.U32.AND UP0, UPT, UR38, 0x1, UPT ;  /* 0x000000012600788c */ /* 0x000fe2000bf04070 */
[----:B------:R-:W-:-:S11]  /*10d90*/  MOV R3, UR8 ;  /* 0x0000000800037c02 */ /* 0x000fd60008000f00 */
[----:B------:R-:W-:-:S04]  /*10da0*/  @P1 IMAD R3, R3, 0x8, R0 ;  /* 0x0000000803031824 */ /* 0x000fc800078e0200 */
[----:B------:R-:W-:-:S05]  /*10db0*/  @P1 VIADD R3, R3, 0x28 ;  /* 0x0000002803031836 */ /* 0x000fca0000000000 */
[----:B------:R-:W-:-:S04]  /*10dc0*/  @P1 PRMT R3, R152, 0x654, R3 ;  /* 0x0000065498031816 */ /* 0x000fc80000000003 */
[----:B------:R0:W-:Y:S01]  /*10dd0*/  @P1 SYNCS.ARRIVE.TRANS64.RED.A1T0 RZ, [R3+URZ], RZ ;  /* 0x000000ff03ff19a7 */ /* 0x0001e2000810043f */
[----:B------:R-:W-:-:S13]  /*10de0*/  PLOP3.LUT P1, PT, PT, PT, UP0, 0x80, 0x0 ;  /* 0x000000000000781c */ /* 0x000fda0003f2f008 */
[----:B0-----:R-:W-:Y:S05]  /*10df0*/  @P1 BRA `(.L_x_28) ;  /* 0x0000000000041947 */ /* 0x001fea0003800000 */
[----:B------:R-:W-:Y:S01]  /*10e00*/  BPT.TRAP 0x1 ;  /* 0x000000040000795c */ /* 0x000fe20000300000 */
.L_x_28:
[----:B------:R-:W-:Y:S02]  /*10e10*/  UISETP.GT.AND UP2, UPT, UR9, 0x1, UPT ;  /* 0x000000010900788c */ /* 0x000fe4000bf44270 */
[----:B------:R-:W-:Y:S02]  /*10e20*/  UIADD3 UR6, UR6, 0x1, URZ ;  /* 0x0000000106067890 */ /* 0x000fe4000fffe03f */
[----:B------:R-:W-:Y:S02]  /*10e30*/  UIADD3 UR8, UR8, 0x1, URZ ;  /* 0x0000000108087890 */ /* 0x000fe4000fffe03f */
[----:B------:R-:W-:Y:S01]  /*10e40*/  PLOP3.LUT P1, PT, PT, PT, UP2, 0x80, 0x0 ;  /* 0x000000000000781c */ /* 0x000fe20003f2f028 */
[----:B------:R-:W-:Y:S02]  /*10e50*/  UISETP.NE.AND UP0, UPT, UR6, 0x5, UPT ;  /* 0x000000050600788c */ /* 0x000fe4000bf05270 */
[----:B------:R-:W-:Y:S02]  /*10e60*/  UIADD3 UR10, UR9, -0x1, URZ ;  /* 0xffffffff090a7890 */ /* 0x000fe4000fffe03f */
[----:B------:R-:W-:-:S02]  /*10e70*/  USEL UR9, URZ, 0x1, UP0 ;  /* 0x000000013f097887 */ /* 0x000fc40008000000 */
[----:B------:R-:W-:Y:S02]  /*10e80*/  UISETP.NE.AND UP1, UPT, UR8, 0x5, UPT ;  /* 0x000000050800788c */ /* 0x000fe4000bf25270 */
[----:B------:R-:W-:Y:S02]  /*10e90*/  ULOP3.LUT UR7, UR7, UR9, URZ, 0x3c, !UPT ;  /* 0x0000000907077292 */ /* 0x000fe4000f8e3c3f */
[----:B------:R-:W-:Y:S02]  /*10ea0*/  USEL UR6, UR6, URZ, UP0 ;  /* 0x0000003f06067287 */ /* 0x000fe40008000000 */
[----:B------:R-:W-:Y:S01]  /*10eb0*/  USEL UR8, UR8, URZ, UP1 ;  /* 0x0000003f08087287 */ /* 0x000fe20008800000 */
[----:B------:R-:W-:Y:S01]  /*10ec0*/  UMOV UR9, UR10 ;  /* 0x0000000a00097c82 */ /* 0x000fe20008000000 */
[----:B------:R-:W-:Y:S10]  /*10ed0*/  @P1 BRA `(.L_x_29) ;  /* 0xffffff7c00541947 */ /* 0x000ff4000383ffff */
.L_x_22:
[----:B-----5:R-:W0:Y:S02]  /*10ee0*/  LDC R3, c[0x0][0x28c] ;  /* 0x0000a300ff037b82 */ /* 0x020e240000000800 */
[----:B0-----:R-:W-:-:S13]  /*10ef0*/  ISETP.GE.AND P1, PT, R3, 0x1, PT ;  /* 0x000000010300780c */ /* 0x001fda0003f26270 */
[----:B------:R-:W-:Y:S05]  /*10f00*/  @!P1 BRA `(.L_x_30) ;  /* 0x0000000000549947 */ /* 0x000fea0003800000 */
[----:B------:R-:W-:Y:S05]  /*10f10*/  @!P0 BRA `(.L_x_31) ;  /* 0x0000000000048947 */ /* 0x000fea0003800000 */
[----:B------:R-:W-:Y:S01]  /*10f20*/  BPT.TRAP 0x1 ;  /* 0x000000040000795c */ /* 0x000fe20000300000 */
.L_x_31:
[----:B------:R-:W-:Y:S01]  /*10f30*/  ISETP.NE.AND P0, PT, R17, RZ, PT ;  /* 0x000000ff1100720c */ /* 0x000fe20003f05270 */
[----:B------:R-:W-:-:S12]  /*10f40*/  BSSY B0, `(.L_x_32) ;  /* 0x000000d000007945 */ /* 0x000fd80003800000 */
[----:B------:R-:W-:Y:S05]  /*10f50*/  @!P0 BRA `(.L_x_33) ;  /* 0x00000000002c8947 */ /* 0x000fea0003800000 */
[----:B------:R-:W-:-:S04]  /*10f60*/  UISETP.LT.AND UP0, UPT, UR43, 0x1, UPT ;  /* 0x000000012b00788c */ /* 0x000fc8000bf01270 */
[----:B------:R-:W-:-:S04]  /*10f70*/  USEL UR6, UR43, 0x1, UP0 ;  /* 0x000000012b067887 */ /* 0x000fc80008000000 */
[----:B------:R-:W-:-:S04]  /*10f80*/  UIADD3 UR6, UR37, UR43, -UR6 ;  /* 0x0000002b25067290 */ /* 0x000fc8000fffe806 */
[----:B------:R-:W-:-:S04]  /*10f90*/  UIMAD.WIDE.U32 UR4, UR6, -0x33333333, URZ ;  /* 0xcccccccd060478a5 */ /* 0x000fc8000f8e003f */
[----:B------:R-:W-:-:S04]  /*10fa0*/  USHF.R.U32.HI UR4, URZ, 0x2, UR5 ;  /* 0x000000023f047899 */ /* 0x000fc80008011605 */
[----:B------:R-:W-:-:S06]  /*10fb0*/  UIMAD UR6, UR4, -0x5, UR6 ;  /* 0xfffffffb040678a4 */ /* 0x000fcc000f8e0206 */
[----:B------:R-:W-:-:S05]  /*10fc0*/  MOV R3, UR6 ;  /* 0x0000000600037c02 */ /* 0x000fca0008000f00 */
[----:B------:R-:W-:-:S04]  /*10fd0*/  IMAD R0, R3, 0x8, R0 ;  /* 0x0000000803007824 */ /* 0x000fc800078e0200 */
[----:B------:R-:W-:-:S05]  /*10fe0*/  VIADD R0, R0, 0x28 ;  /* 0x0000002800007836 */ /* 0x000fca0000000000 */
[----:B------:R-:W-:-:S04]  /*10ff0*/  PRMT R0, R152, 0x654, R0 ;  /* 0x0000065498007816 */ /* 0x000fc80000000000 */
[----:B------:R0:W-:Y:S03]  /*11000*/  SYNCS.ARRIVE.TRANS64.RED.A1T0 RZ, [R0+URZ], RZ ;  /* 0x000000ff00ff79a7 */ /* 0x0001e6000810043f */
.L_x_33:
[----:B------:R-:W-:Y:S05]  /*11010*/  BSYNC B0 ;  /* 0x0000000000007941 */ /* 0x000fea0003800000 */
.L_x_32:
[----:B------:R-:W-:-:S06]  /*11020*/  UISETP.GT.U32.AND UP0, UPT, UR38, 0x1, UPT ;  /* 0x000000012600788c */ /* 0x000fcc000bf04070 */
[----:B------:R-:W-:-:S13]  /*11030*/  PLOP3.LUT P0, PT, PT, PT, UP0, 0x80, 0x0 ;  /* 0x000000000000781c */ /* 0x000fda0003f0f008 */
[----:B------:R-:W-:Y:S05]  /*11040*/  @P0 BRA `(.L_x_30) ;  /* 0x0000000000040947 */ /* 0x000fea0003800000 */
[----:B------:R-:W-:Y:S01]  /*11050*/  BPT.TRAP 0x1 ;  /* 0x000000040000795c */ /* 0x000fe20000300000 */
.L_x_30:
[----:B------:R-:W1:Y:S01]  /*11060*/  S2R R8, SR_TID.X ;  /* 0x0000000000087919 */ /* 0x000e620000002100 */
[----:B------:R-:W-:Y:S01]  /*11070*/  IMAD.MOV.U32 R19, RZ, RZ, 0x6540 ;  /* 0x00006540ff137424 */ /* 0x000fe200078e00ff */
[----:B------:R-:W-:Y:S02]  /*11080*/  UIMAD.WIDE UR6, UR40, 0x100, URZ ;  /* 0x00000100280678a5 */ /* 0x000fe4000f8e023f */
[----:B------:R-:W-:Y:S01]  /*11090*/  USHF.R.S32.HI UR10, URZ, 0x1f, UR42 ;  /* 0x0000001f3f0a7899 */ /* 0x000fe2000801142a */
[----:B------:R-:W-:Y:S01]  /*110a0*/  ULDC.64 UR8, c[0x0][0x5d0] ;  /* 0x0001740000087ab9 */ /* 0x000fe20000000a00 */
[----:B------:R-:W-:Y:S02]  /*110b0*/  USHF.L.U32 UR40, UR40, 0x8, URZ ;  /* 0x0000000828287899 */ /* 0x000fe4000800063f */
[----:B------:R-:W-:Y:S02]  /*110c0*/  UIMAD UR4, UR10, UR8, URZ ;  /* 0x000000080a0472a4 */ /* 0x000fe4000f8e023f */
[----:B------:R-:W-:-:S02]  /*110d0*/  UIADD3 UR37, UR43, UR37, URZ ;  /* 0x000000252b257290 */ /* 0x000fc4000fffe03f */
[----:B------:R-:W-:Y:S02]  /*110e0*/  UIMAD UR4, UR42, UR9, UR4 ;  /* 0x000000092a0472a4 */ /* 0x000fe4000f8e0204 */
[----:B------:R-:W-:Y:S02]  /*110f0*/  UISETP.GT.U32.AND UP1, UPT, UR37, 0x4, UPT ;  /* 0x000000042500788c */ /* 0x000fe4000bf24070 */
[----:B------:R-:W-:Y:S02]  /*11100*/  UISETP.GE.U32.AND UP2, UPT, UR43, 0x5, UPT ;  /* 0x000000052b00788c */ /* 0x000fe4000bf46070 */
[----:B------:R-:W-:Y:S01]  /*11110*/  UISETP.LT.U32.AND UP1, UPT, UR43, 0x5, UP1 ;  /* 0x000000052b00788c */ /* 0x000fe20008f21070 */
[--C-:B-1----:R-:W-:Y:S01]  /*11120*/  SHF.R.U32.HI R4, RZ, 0x7, R8.reuse ;  /* 0x00000007ff047819 */ /* 0x102fe20000011608 */
[----:B------:R-:W-:Y:S01]  /*11130*/  IMAD.SHL.U32 R18, R8, 0x2, RZ ;  /* 0x0000000208127824 */ /* 0x000fe200078e00ff */
[----:B------:R-:W-:Y:S02]  /*11140*/  SHF.R.U32.HI R5, RZ, 0x2, R8 ;  /* 0x00000002ff057819 */ /* 0x000fe40000011608 */
[----:B------:R-:W-:-:S02]  /*11150*/  LOP3.LUT R4, R4, 0x1, RZ, 0xc0, !PT ;  /* 0x0000000104047812 */ /* 0x000fc400078ec0ff */
[----:B------:R-:W-:Y:S02]  /*11160*/  LOP3.LUT R6, R8, 0x60, RZ, 0xc0, !PT ;  /* 0x0000006008067812 */ /* 0x000fe400078ec0ff */
[----:B------:R-:W-:Y:S02]  /*11170*/  LOP3.LUT R5, R5, 0x7, RZ, 0xc0, !PT ;  /* 0x0000000705057812 */ /* 0x000fe400078ec0ff */
[----:B------:R-:W-:Y:S02]  /*11180*/  SHF.L.U32 R3, R4, 0x6, RZ ;  /* 0x0000000604037819 */ /* 0x000fe400000006ff */
[----:B------:R-:W-:Y:S02]  /*11190*/  LOP3.LUT R18, R18, 0x6, RZ, 0xc0, !PT ;  /* 0x0000000612127812 */ /* 0x000fe400078ec0ff */
[----:B------:R-:W-:Y:S02]  /*111a0*/  SHF.R.U32.HI R6, RZ, 0x1, R6 ;  /* 0x00000001ff067819 */ /* 0x000fe40000011606 */
[----:B------:R-:W-:-:S02]  /*111b0*/  LOP3.LUT R3, R3, 0x40, R5, 0xe2, !PT ;  /* 0x0000004003037812 */ /* 0x000fc400078ee205 */
[----:B------:R-:W-:Y:S01]  /*111c0*/  PRMT R18, R18, R19, UR41 ;  /* 0x0000002912127e16 */ /* 0x000fe20008000013 */
[----:B------:R-:W-:Y:S01]  /*111d0*/  USHF.L.U32 UR41, UR41, 0x8, URZ ;  /* 0x0000000829297899 */ /* 0x000fe2000800063f */
[----:B0-----:R-:W-:Y:S02]  /*111e0*/  IADD3 R0, RZ, -R6, -R5 ;  /* 0x80000006ff007210 */ /* 0x001fe40007ffe805 */
[----:B------:R-:W-:Y:S02]  /*111f0*/  LOP3.LUT R3, R3, UR6, R6, 0xfe, !PT ;  /* 0x0000000603037c12 */ /* 0x000fe4000f8efe06 */
[----:B------:R-:W-:Y:S01]  /*11200*/  SHF.R.S32.HI R19, RZ, 0x1f, R18 ;  /* 0x0000001fff137819 */ /* 0x000fe20000011412 */
[----:B------:R-:W-:Y:S01]  /*11210*/  IMAD R0, R4, -0x40, R0 ;  /* 0xffffffc004007824 */ /* 0x000fe200078e0200 */
[----:B------:R-:W-:Y:S01]  /*11220*/  MOV R6, UR8 ;  /* 0x0000000800067c02 */ /* 0x000fe20008000f00 */
[----:B------:R-:W-:Y:S01]  /*11230*/  ULDC UR8, c[0x0][0x284] ;  /* 0x0000a10000087ab9 */ /* 0x000fe20000000800 */
[----:B------:R-:W-:Y:S01]  /*11240*/  MOV R5, 0xfffffffe ;  /* 0xfffffffe00057802 */ /* 0x000fe20000000f00 */
[----:B------:R-:W-:-:S02]  /*11250*/  IMAD.U32 R153, RZ, RZ, UR8 ;  /* 0x00000008ff997e24 */ /* 0x000fc4000f8e00ff */
[----:B------:R-:W-:-:S03]  /*11260*/  IMAD.WIDE.U32 R6, R6, UR42, R18 ;  /* 0x0000002a06067c25 */ /* 0x000fc6000f8e0012 */
[----:B------:R-:W-:Y:S01]  /*11270*/  IADD3 R153, R153, -UR40, R0 ;  /* 0x8000002899997c10 */ /* 0x000fe2000fffe000 */
[----:B------:R-:W-:Y:S01]  /*11280*/  VIADD R7, R7, UR4 ;  /* 0x0000000407077c36 */ /* 0x000fe20008000000 */
[----:B------:R-:W-:Y:S01]  /*11290*/  ULDC UR4, c[0x0][0x288] ;  /* 0x0000a20000047ab9 */ /* 0x000fe20000000800 */
[----:B------:R-:W-:Y:S01]  /*112a0*/  LOP3.LUT R0, R8, 0x3, RZ, 0xc0, !PT ;  /* 0x0000000308007812 */ /* 0x000fe200078ec0ff */
[----:B------:R-:W-:-:S04]  /*112b0*/  UISETP.GE.AND UP0, UPT, UR41, UR4, UPT ;  /* 0x000000042900728c */ /* 0x000fc8000bf06270 */
[----:B------:R-:W-:Y:S01]  /*112c0*/  UISETP.GE.OR UP0, UPT, UR40, UR8, UP0 ;  /* 0x000000082800728c */ /* 0x000fe20008706670 */
[----:B------:R-:W-:Y:S01]  /*112d0*/  IMAD R0, R0, R5, UR4 ;  /* 0x0000000400007e24 */ /* 0x000fe2000f8e0205 */
[----:B------:R-:W-:Y:S02]  /*112e0*/  UIMAD.WIDE.U32 UR4, UR37, -0x33333333, URZ ;  /* 0xcccccccd250478a5 */ /* 0x000fe4000f8e003f */
[----:B------:R-:W-:Y:S01]  /*112f0*/  USEL UR8, URZ, 0x1, !UP1 ;  /* 0x000000013f087887 */ /* 0x000fe2000c800000 */
[----:B------:R-:W-:Y:S01]  /*11300*/  VIADD R0, R0, -UR41 ;  /* 0x8000002900007c36 */ /* 0x000fe20008000000 */
[----:B------:R-:W-:Y:S01]  /*11310*/  PLOP3.LUT P0, PT, PT, PT, UP0, 0x80, 0x0 ;  /* 0x000000000000781c */ /* 0x000fe20003f0f008 */
[----:B------:R-:W-:Y:S02]  /*11320*/  USHF.R.U32.HI UR4, URZ, 0x2, UR5 ;  /* 0x000000023f047899 */ /* 0x000fe40008011605 */
[----:B------:R-:W-:Y:S02]  /*11330*/  ULOP3.LUT UR36, UR36, UR8, URZ, 0x3c, !UPT ;  /* 0x0000000824247292 */ /* 0x000fe4000f8e3c3f */
[----:B------:R-:W-:-:S02]  /*11340*/  UIMAD UR37, UR4, -0x5, UR37 ;  /* 0xfffffffb042578a4 */ /* 0x000fc4000f8e0225 */
[----:B------:R-:W-:Y:S01]  /*11350*/  @UP2 ULOP3.LUT UR36, UR36, 0x1, UR4, 0x78, !UPT ;  /* 0x0000000124242892 */ /* 0x000fe2000f8e7804 */
[----:B------:R-:W-:-:S05]  /*11360*/  UMOV UR40, 0xffffffff ;  /* 0xffffffff00287882 */ /* 0x000fca0000000000 */
[----:B------:R-:W-:Y:S06]  /*11370*/  @P0 BRA `(.L_x_34) ;  /* 0x0000010c00e80947 */ /* 0x000fec0003800000 */
[----:B------:R-:W-:Y:S01]  /*11380*/  FSETP.NEU.AND P0, PT, R16, RZ, PT ;  /* 0x000000ff1000720b */ /* 0x000fe20003f0d000 */
[----:B------:R-:W-:Y:S01]  /*11390*/  ULDC.64 UR8, c[0x0][0x5c8] ;  /* 0x0001720000087ab9 */ /* 0x000fe20000000a00 */
[----:B------:R-:W-:Y:S01]  /*113a0*/  ISETP.GT.AND P3, PT, R153, RZ, PT ;  /* 0x000000ff9900720c */ /* 0x000fe20003f64270 */
[----:B------:R-:W-:Y:S01]  /*113b0*/  UIMAD UR4, UR7, UR8, URZ ;  /* 0x00000008070472a4 */ /* 0x000fe2000f8e023f */
[----:B------:R-:W-:Y:S01]  /*113c0*/  IMAD.U32 R10, RZ, RZ, UR9 ;  /* 0x00000009ff0a7e24 */ /* 0x000fe2000f8e00ff */
[----:B------:R-:W-:Y:S01]  /*113d0*/  BSSY B0, `(.L_x_34) ;  /* 0x00010f4000007945 */ /* 0x000fe20003800000 */
[----:B------:R-:W-:Y:S01]  /*113e0*/  IMAD.WIDE.U32 R6, R3, UR8, R6 ;  /* 0x0000000803067c25 */ /* 0x000fe2000f8e0006 */
[----:B------:R-:W-:-:S03]  /*113f0*/  ISETP.GT.AND P1, PT, R0, RZ, P3 ;  /* 0x000000ff0000720c */ /* 0x000fc60001f24270 */
[----:B------:R-:W-:-:S05]  /*11400*/  IMAD R10, R3, R10, UR4 ;  /* 0x00000004030a7e24 */ /* 0x000fca000f8e020a */
[----:B------:R-:W-:Y:S01]  /*11410*/  IADD3 R10, R7, R10, RZ ;  /* 0x0000000a070a7210 */ /* 0x000fe20007ffe0ff */
[----:B------:R-:W-:Y:S06]  /*11420*/  @!P0 BRA `(.L_x_35) ;  /* 0x000000b800108947 */ /* 0x000fec0003800000 */
[----:B------:R-:W0:Y:S01]  /*11430*/  LDC.64 R22, c[0x0][0x5b8] ;  /* 0x00016e00ff167b82 */ /* 0x000e220000000a00 */
[----:B------:R-:W2:Y:S01]  /*11440*/  LDL.LU R11, [R1] ;  /* 0x00000000010b7983 */ /* 0x000ea20000300800 */
[----:B------:R-:W-:-:S06]  /*11450*/  ULDC.64 UR4, c[0x0][0x5c0] ;  /* 0x0001700000047ab9 */ /* 0x000fcc0000000a00 */
[----:B------:R-:W1:Y:S08]  /*11460*/  LDC.64 R14, c[0x0][0x5b0] ;  /* 0x00016c00ff0e7b82 */ /* 0x000e700000000a00 */
[----:B------:R-:W3:Y:S01]  /*11470*/  LDC.64 R12, c[0x0][0x5a8] ;  /* 0x00016a00ff0c7b82 */ /* 0x000ee20000000a00 */
[C---:B0-----:R-:W-:Y:S02]  /*11480*/  IMAD R159, R22.reuse, UR10, RZ ;  /* 0x0000000a169f7c24 */ /* 0x041fe4000f8e02ff */
[----:B------:R-:W-:-:S04]  /*11490*/  IMAD.WIDE.U32 R154, R22, UR42, R18 ;  /* 0x0000002a169a7c25 */ /* 0x000fc8000f8e0012 */
[----:B------:R-:W-:Y:S02]  /*114a0*/  IMAD R159, R23, UR42, R159 ;  /* 0x0000002a179f7c24 */ /* 0x000fe4000f8e029f */
[----:B-1----:R-:W-:Y:S02]  /*114b0*/  IMAD R158, R14, UR7, RZ ;  /* 0x000000070e9e7c24 */ /* 0x002fe4000f8e02ff */
[----:B------:R-:W-:Y:S02]  /*114c0*/  IMAD.IADD R21, R155, 0x1, R159 ;  /* 0x000000019b157824 */ /* 0x000fe400078e029f */
[----:B------:R-:W-:Y:S02]  /*114d0*/  IMAD.MOV.U32 R20, RZ, RZ, R154 ;  /* 0x000000ffff147224 */ /* 0x000fe400078e009a */
[C---:B------:R-:W-:Y:S02]  /*114e0*/  IMAD R158, R3.reuse, R15, R158 ;  /* 0x0000000f039e7224 */ /* 0x040fe400078e029e */
[----:B------:R-:W-:-:S05]  /*114f0*/  IMAD.WIDE.U32 R4, R3, R14, R20 ;  /* 0x0000000e03047225 */ /* 0x000fca00078e0014 */
[----:B------:R-:W-:Y:S02]  /*11500*/  IADD3 R5, R5, R158, RZ ;  /* 0x0000009e05057210 */ /* 0x000fe40007ffe0ff */
[----:B---3--:R-:W-:-:S04]  /*11510*/  LEA R8, P0, R4, R12, 0x1 ;  /* 0x0000000c04087211 */ /* 0x008fc800078008ff */
[----:B------:R-:W-:-:S05]  /*11520*/  LEA.HI.X R9, R4, R13, R5, 0x1, P0 ;  /* 0x0000000d04097211 */ /* 0x000fca00000f0c05 */
[----:B------:R-:W3:Y:S01]  /*11530*/  @P1 LDG.E.LTC128B.U16 R23, desc[UR44][R8.64] ;  /* 0x0000002c08171981 */ /* 0x000ee2000c1e1520 */
[----:B------:R-:W-:Y:S01]  /*11540*/  BSSY B1, `(.L_x_36) ;  /* 0x0000011000017945 */ /* 0x000fe20003800000 */
[----:B---3--:R-:W-:-:S04]  /*11550*/  IMAD.U32 R4, R23, 0x10000, RZ ;  /* 0x0001000017047824 */ /* 0x008fc800078e00ff */
[----:B------:R-:W-:-:S04]  /*11560*/  FMUL R4, R4, R16 ;  /* 0x0000001004047220 */ /* 0x000fc80000400000 */
[----:B--2---:R-:W-:Y:S01]  /*11570*/  FFMA R7, R11, R2, R4 ;  /* 0x000000020b077223 */ /* 0x004fe20000000004 */
[----:B------:R-:W-:-:S04]  /*11580*/  LEA R4, P0, R6, UR4, 0x1 ;  /* 0x0000000406047c11 */ /* 0x000fc8000f8008ff */
[----:B------:R-:W-:Y:S02]  /*11590*/  LEA.HI.X R5, R6, UR5, R10, 0x1, P0 ;  /* 0x0000000506057c11 */ /* 0x000fe400080f0c0a */
[----:B------:R-:W-:-:S05]  /*115a0*/  F2FP.BF16.F32.PACK_AB R6, RZ, R7 ;  /* 0x00000007ff06723e */ /* 0x000fca00000010ff */
[----:B------:R0:W-:Y:S02]  /*115b0*/  @P1 STG.E.U16 desc[UR44][R4.64], R6 ;  /* 0x0000000604001986 */ /* 0x0001e4000c10152c */
[----:B0-----:R-:W-:-:S04]  /*115c0*/  IMAD.WIDE.U32 R6, R3, R14, R18 ;  /* 0x0000000e03067225 */ /* 0x001fc800078e0012 */
[----:B------:R-:W-:Y:S02]  /*115d0*/  IMAD.IADD R7, R158, 0x1, R7 ;  /* 0x000000019e077824 */ /* 0x000fe400078e0207 */
[----:B------:R-:W-:-:S05]  /*115e0*/  IMAD.WIDE.U32 R6, R22, UR42, R6 ;  /* 0x0000002a16067c25 */ /* 0x000fca000f8e0006 */
[----:B------:R-:W-:Y:S02]  /*115f0*/  IADD3 R7, R159, R7, RZ ;  /* 0x000000079f077210 */ /* 0x000fe40007ffe0ff */
[----:B------:R-:W-:-:S04]  /*11600*/  LEA R10, P0, R6, R12, 0x1 ;  /* 0x0000000c060a7211 */ /* 0x000fc800078008ff */
[----:B------:R-:W-:Y:S02]  /*11610*/  LEA.HI.X R11, R6, R13, R7, 0x1, P0 ;  /* 0x0000000d060b7211 */ /* 0x000fe400000f0c07 */
[----:B------:R-:W-:-:S13]  /*11620*/  ISETP.GT.AND P0, PT, R0, 0x1, P3 ;  /* 0x000000010000780c */ /* 0x000fda0001f04270 */
[----:B------:R-:W-:Y:S05]  /*11630*/  @!P0 BRA `(.L_x_37) ;  /* 0x0000000000048947 */ /* 0x000fea0003800000 */
[----:B------:R0:W5:Y:S02]  /*11640*/  LDG.E.LTC128B.U16 R23, desc[UR44][R10.64+0x2] ;  /* 0x0000022c0a177981 */ /* 0x000164000c1e1520 */
.L_x_37:
[----:B------:R-:W-:Y:S05]  /*11650*/  BSYNC B1 ;  /* 0x0000000000017941 */ /* 0x000fea0003800000 */
.L_x_36:
[----:B------:R-:W2:Y:S01]  /*11660*/  LDL.LU R7, [R1+0x4] ;  /* 0x0000040001077983 */ /* 0x000ea20000300800 */
[----:B-----5:R-:W-:Y:S01]  /*11670*/  IMAD.U32 R6, R23, 0x10000, RZ ;  /* 0x0001000017067824 */ /* 0x020fe200078e00ff */
[C---:B------:R-:W-:Y:S01]  /*11680*/  SHF.L.U64.HI R157, R14.reuse, 0x3, R15 ;  /* 0x000000030e9d7819 */ /* 0x040fe2000001020f */
[----:B------:R-:W-:Y:S01]  /*11690*/  IMAD.SHL.U32 R156, R14, 0x8, RZ ;  /* 0x000000080e9c7824 */ /* 0x000fe200078e00ff */
[----:B------:R-:W3:Y:S01]  /*116a0*/  LDL.LU R160, [R1+0x8] ;  /* 0x0000080001a07983 */ /* 0x000ee20000300800 */
[----:B------:R-:W-:-:S04]  /*116b0*/  FMUL R6, R6, R16 ;  /* 0x0000001006067220 */ /* 0x000fc80000400000 */
[----:B--2---:R-:W-:-:S05]  /*116c0*/  FFMA R6, R7, R2, R6 ;  /* 0x0000000207067223 */ /* 0x004fca0000000006 */
[----:B------:R-:W-:-:S05]  /*116d0*/  F2FP.BF16.F32.PACK_AB R6, RZ, R6 ;  /* 0x00000006ff06723e */ /* 0x000fca00000010ff */
[----:B------:R1:W-:Y:S01]  /*116e0*/  @P0 STG.E.U16 desc[UR44][R4.64+0x2], R6 ;  /* 0x0000020604000986 */ /* 0x0003e2000c10152c */
[----:B------:R-:W-:-:S04]  /*116f0*/  ISETP.GT.AND P0, PT, R153, 0x8, PT ;  /* 0x000000089900780c */ /* 0x000fc80003f04270 */
[----:B------:R-:W-:Y:S01]  /*11700*/  ISETP.GT.AND P1, PT, R0, RZ, P0 ;  /* 0x000000ff0000720c */ /* 0x000fe20000724270 */
[----:B-1----:R-:W-:-:S05]  /*11710*/  IMAD.WIDE.U32 R6, R3, R14, R156 ;  /* 0x0000000e03067225 */ /* 0x002fca00078e009c */
[----:B------:R-:W-:Y:S02]  /*11720*/  IADD3 R158, R158, R7, RZ ;  /* 0x000000079e9e7210 */ /* 0x000fe40007ffe0ff */
[----:B------:R-:W-:-:S05]  /*11730*/  IADD3 R7, P2, R154, R6, RZ ;  /* 0x000000069a077210 */ /* 0x000fca0007f5e0ff */
[----:B------:R-:W-:Y:S01]  /*11740*/  IMAD.X R9, R158, 0x1, R21, P2 ;  /* 0x000000019e097824 */ /* 0x000fe200010e0615 */
[----:B------:R-:W-:-:S04]  /*11750*/  LEA R8, P2, R7, R12, 0x1 ;  /* 0x0000000c07087211 */ /* 0x000fc800078408ff */
[----:B------:R-:W-:-:S05]  /*11760*/  LEA.HI.X R9, R7, R13, R9, 0x1, P2 ;  /* 0x0000000d07097211 */ /* 0x000fca00010f0c09 */
[----:B------:R1:W2:Y:S01]  /*11770*/  @P1 LDG.E.LTC128B.U16 R23, desc[UR44][R8.64] ;  /* 0x0000002c08171981 */ /* 0x0002a2000c1e1520 */
[----:B------:R-:W-:Y:S01]  /*11780*/  IADD3 R6, P2, R18, R6, RZ ;  /* 0x0000000612067210 */ /* 0x000fe20007f5e0ff */
[----:B------:R-:W-:Y:S01]  /*11790*/  BSSY B1, `(.L_x_38) ;  /* 0x0000016000017945 */ /* 0x000fe20003800000 */
[----:B------:R-:W-:-:S03]  /*117a0*/  ISETP.GT.AND P4, PT, R0, 0x1, P0 ;  /* 0x000000010000780c */ /* 0x000fc60000784270 */
[----:B------:R-:W-:Y:S02]  /*117b0*/  IMAD.X R7, R19, 0x1, R158, P2 ;  /* 0x0000000113077824 */ /* 0x000fe400010e069e */
[----:B------:R-:W-:Y:S02]  /*117c0*/  IMAD.U32 R158, RZ, RZ, UR9 ;  /* 0x00000009ff9e7e24 */ /* 0x000fe4000f8e00ff */
[----:B------:R-:W-:-:S05]  /*117d0*/  IMAD.WIDE.U32 R6, R22, UR42, R6 ;  /* 0x0000002a16067c25 */ /* 0x000fca000f8e0006 */
[----:B------:R-:W-:Y:S02]  /*117e0*/  IADD3 R7, R159, R7, RZ ;  /* 0x000000079f077210 */ /* 0x000fe40007ffe0ff */
[----:B-1----:R-:W-:-:S04]  /*117f0*/  LEA R8, P2, R6, R12, 0x1 ;  /* 0x0000000c06087211 */ /* 0x002fc800078408ff */
[----:B------:R-:W-:Y:S01]  /*11800*/  LEA.HI.X R9, R6, R13, R7, 0x1, P2 ;  /* 0x0000000d06097211 */ /* 0x000fe200010f0c07 */
[----:B--2---:R-:W-:-:S04]  /*11810*/  IMAD.U32 R6, R23, 0x10000, RZ ;  /* 0x0001000017067824 */ /* 0x004fc800078e00ff */
[----:B------:R-:W-:-:S04]  /*11820*/  FMUL R6, R6, R16 ;  /* 0x0000001006067220 */ /* 0x000fc80000400000 */
[----:B---3--:R-:W-:Y:S01]  /*11830*/  FFMA R7, R160, R2, R6 ;  /* 0x00000002a0077223 */ /* 0x008fe20000000006 */
[----:B------:R-:W-:Y:S01]  /*11840*/  IMAD.U32 R160, RZ, RZ, UR8 ;  /* 0x00000008ffa07e24 */ /* 0x000fe2000f8e00ff */
[----:B------:R-:W-:-:S03]  /*11850*/  MOV R6, UR8 ;  /* 0x0000000800067c02 */ /* 0x000fc60008000f00 */
[----:B------:R-:W-:Y:S01]  /*11860*/  IMAD.SHL.U32 R160, R160, 0x10, RZ ;  /* 0x00000010a0a07824 */ /* 0x000fe200078e00ff */
[----:B------:R-:W-:Y:S02]  /*11870*/  SHF.L.U64.HI R158, R6, 0x4, R158 ;  /* 0x00000004069e7819 */ /* 0x000fe4000001029e */
[----:B------:R-:W-:Y:S02]  /*11880*/  F2FP.BF16.F32.PACK_AB R7, RZ, R7 ;  /* 0x00000007ff07723e */ /* 0x000fe400000010ff */
[----:B------:R-:W-:Y:S02]  /*11890*/  IADD3 R6, P2, R160, R4, RZ ;  /* 0x00000004a0067210 */ /* 0x000fe40007f5e0ff */
[----:B------:R-:W-:Y:S02]  /*118a0*/  PRMT R161, R7, 0x7610, R161 ;  /* 0x0000761007a17816 */ /* 0x000fe400000000a1 */
[----:B------:R-:W-:-:S05]  /*118b0*/  IADD3.X R7, R158, R5, RZ, P2, !PT ;  /* 0x000000059e077210 */ /* 0x000fca00017fe4ff */
[----:B------:R1:W-:Y:S01]  /*118c0*/  @P1 STG.E.U16 desc[UR44][R6.64], R161 ;  /* 0x000000a106001986 */ /* 0x0003e2000c10152c */
[----:B------:R-:W-:Y:S05]  /*118d0*/  @!P4 BRA `(.L_x_39) ;  /* 0x000000000004c947 */ /* 0x000fea0003800000 */
[----:B------:R2:W5:Y:S02]  /*118e0*/  LDG.E.LTC128B.U16 R23, desc[UR44][R8.64+0x2] ;  /* 0x0000022c08177981 */ /* 0x000564000c1e1520 */
.L_x_39:
[----:B------:R-:W-:Y:S05]  /*118f0*/  BSYNC B1 ;  /* 0x0000000000017941 */ /* 0x000fea0003800000 */
.L_x_38:
[----:B------:R-:W3:Y:S01]  /*11900*/  LDL.LU R162, [R1+0xc] ;  /* 0x00000c0001a27983 */ /* 0x000ee20000300800 */
[----:B-1---5:R-:W-:Y:S01]  /*11910*/  IMAD.U32 R161, R23, 0x10000, RZ ;  /* 0x0001000017a17824 */ /* 0x022fe200078e00ff */
[----:B------:R-:W-:Y:S01]  /*11920*/  ISETP.GT.AND P1, PT, R0, 0x8, P3 ;  /* 0x000000080000780c */ /* 0x000fe20001f24270 */
[----:B------:R-:W-:Y:S02]  /*11930*/  BSSY B1, `(.L_x_40) ;  /* 0x0000007000017945 */ /* 0x000fe40003800000 */
[----:B------:R-:W-:-:S04]  /*11940*/  FMUL R161, R161, R16 ;  /* 0x00000010a1a17220 */ /* 0x000fc80000400000 */
[----:B---3--:R-:W-:-:S05]  /*11950*/  FFMA R161, R162, R2, R161 ;  /* 0x00000002a2a17223 */ /* 0x008fca00000000a1 */
[----:B------:R-:W-:-:S05]  /*11960*/  F2FP.BF16.F32.PACK_AB R161, RZ, R161 ;  /* 0x000000a1ffa1723e */ /* 0x000fca00000010ff */
[----:B------:R1:W-:Y:S01]  /*11970*/  @P4 STG.E.U16 desc[UR44][R6.64+0x2], R161 ;  /* 0x000002a106004986 */ /* 0x0003e2000c10152c */
[----:B------:R-:W-:Y:S05]  /*11980*/  @!P1 BRA `(.L_x_41) ;  /* 0x0000000000049947 */ /* 0x000fea0003800000 */
[----:B------:R3:W5:Y:S02]  /*11990*/  LDG.E.LTC128B.U16 R23, desc[UR44][R10.64+0x10] ;  /* 0x0000102c0a177981 */ /* 0x000764000c1e1520 */
.L_x_41:
[----:B------:R-:W-:Y:S05]  /*119a0*/  BSYNC B1 ;  /* 0x0000000000017941 */ /* 0x000fea0003800000 */
.L_x_40:
[----:B------:R-:W4:Y:S01]  /*119b0*/  LDL.LU R162, [R1+0x10] ;  /* 0x0000100001a27983 */ /* 0x000f220000300800 */
[----:B-1---5:R-:W-:Y:S01]  /*119c0*/  IMAD.U32 R161, R23, 0x10000, RZ ;  /* 0x0001000017a17824 */ /* 0x022fe200078e00ff */
[----:B------:R-:W-:Y:S01]  /*119d0*/  ISETP.GT.AND P2, PT, R0, 0x9, P3 ;  /* 0x000000090000780c */ /* 0x000fe20001f44270 */
[----:B------:R-:W-:Y:S02]  /*119e0*/  BSSY B1, `(.L_x_42) ;  /* 0x0000007000017945 */ /* 0x000fe40003800000 */
[----:B------:R-:W-:-:S04]  /*119f0*/  FMUL R161, R161, R16 ;  /* 0x00000010a1a17220 */ /* 0x000fc80000400000 */
[----:B----4-:R-:W-:-:S05]  /*11a00*/  FFMA R161, R162, R2, R161 ;  /* 0x00000002a2a17223 */ /* 0x010fca00000000a1 */
[----:B------:R-:W-:-:S05]  /*11a10*/  F2FP.BF16.F32.PACK_AB R161, RZ, R161 ;  /* 0x000000a1ffa1723e */ /* 0x000fca00000010ff */
[----:B------:R1:W-:Y:S01]  /*11a20*/  @P1 STG.E.U16 desc[UR44][R4.64+0x10], R161 ;  /* 0x000010a104001986 */ /* 0x0003e2000c10152c */
[----:B------:R-:W-:Y:S05]  /*11a30*/  @!P2 BRA `(.L_x_43) ;  /* 0x000000000004a947 */ /* 0x000fea0003800000 */
[----:B------:R4:W5:Y:S02]  /*11a40*/  LDG.E.LTC128B.U16 R23, desc[UR44][R10.64+0x12] ;  /* 0x0000122c0a177981 */ /* 0x000964000c1e1520 */
.L_x_43:
[----:B------:R-:W-:Y:S05]  /*11a50*/  BSYNC B1 ;  /* 0x0000000000017941 */ /* 0x000fea0003800000 */
.L_x_42:
[----:B------:R-:W2:Y:S01]  /*11a60*/  LDL.LU R162, [R1+0x14] ;  /* 0x0000140001a27983 */ /* 0x000ea20000300800 */
[----:B-1---5:R-:W-:Y:S01]  /*11a70*/  SHF.L.U32 R161, R23, 0x10, RZ ;  /* 0x0000001017a17819 */ /* 0x022fe200000006ff */
[----:B------:R-:W-:Y:S01]  /*11a80*/  BSSY B1, `(.L_x_44) ;  /* 0x0000008000017945 */ /* 0x000fe20003800000 */
[----:B------:R-:W-:-:S03]  /*11a90*/  ISETP.GT.AND P1, PT, R0, 0x8, P0 ;  /* 0x000000080000780c */ /* 0x000fc60000724270 */
[----:B------:R-:W-:-:S04]  /*11aa0*/  FMUL R161, R161, R16 ;  /* 0x00000010a1a17220 */ /* 0x000fc80000400000 */
[----:B--2---:R-:W-:-:S05]  /*11ab0*/  FFMA R161, R162, R2, R161 ;  /* 0x00000002a2a17223 */ /* 0x004fca00000000a1 */
[----:B------:R-:W-:-:S05]  /*11ac0*/  F2FP.BF16.F32.PACK_AB R161, RZ, R161 ;  /* 0x000000a1ffa1723e */ /* 0x000fca00000010ff */
[----:B------:R1:W-:Y:S01]  /*11ad0*/  @P2 STG.E.U16 desc[UR44][R4.64+0x12], R161 ;  /* 0x000012a104002986 */ /* 0x0003e2000c10152c */
[----:B------:R-:W-:Y:S05]  /*11ae0*/  @!P1 BRA `(.L_x_45) ;  /* 0x0000000000049947 */ /* 0x000fea0003800000 */
[----:B------:R2:W5:Y:S02]  /*11af0*/  LDG.E.LTC128B.U16 R23, desc[UR44][R8.64+0x10] ;  /* 0x0000102c08177981 */ /* 0x000564000c1e1520 */
.L_x_45:
[----:B------:R-:W-:Y:S05]  /*11b00*/  BSYNC B1 ;  /* 0x0000000000017941 */ /* 0x000fea0003800000 */
.L_x_44:
        /* <DEDUP_REMOVED lines=10> */
.L_x_47:
[----:B------:R-:W-:Y:S05]  /*11bb0*/  BSYNC B1 ;  /* 0x0000000000017941 */ /* 0x000fea0003800000 */
.L_x_46:
[----:B------:R-:W2:Y:S01]  /*11bc0*/  LDL.LU R162, [R1+0x1c] ;  /* 0x00001c0001a27983 */ /* 0x000ea20000300800 */
[----:B-1---5:R-:W-:Y:S01]  /*11bd0*/  IMAD.U32 R161, R23, 0x10000, RZ ;  /* 0x0001000017a17824 */ /* 0x022fe200078e00ff */
[----:B------:R-:W-:Y:S01]  /*11be0*/  ISETP.GT.AND P1, PT, R0, 0x10, P3 ;  /* 0x000000100000780c */ /* 0x000fe20001f24270 */
[----:B------:R-:W-:Y:S02]  /*11bf0*/  BSSY B1, `(.L_x_48) ;  /* 0x0000007000017945 */ /* 0x000fe40003800000 */
[----:B------:R-:W-:-:S04]  /*11c00*/  FMUL R161, R161, R16 ;  /* 0x00000010a1a17220 */ /* 0x000fc80000400000 */
[----:B--2---:R-:W-:-:S05]  /*11c10*/  FFMA R161, R162, R2, R161 ;  /* 0x00000002a2a17223 */ /* 0x004fca00000000a1 */
[----:B------:R-:W-:-:S05]  /*11c20*/  F2FP.BF16.F32.PACK_AB R161, RZ, R161 ;  /* 0x000000a1ffa1723e */ /* 0x000fca00000010ff */
[----:B------:R1:W-:Y:S01]  /*11c30*/  @P2 STG.E.U16 desc[UR44][R6.64+0x12], R161 ;  /* 0x000012a106002986 */ /* 0x0003e2000c10152c */
[----:B------:R-:W-:Y:S05]  /*11c40*/  @!P1 BRA `(.L_x_49) ;  /* 0x0000000000049947 */ /* 0x000fea0003800000 */
[----:B------:R2:W5:Y:S02]  /*11c50*/  LDG.E.LTC128B.U16 R23, desc[UR44][R10.64+0x20] ;  /* 0x0000202c0a177981 */ /* 0x000564000c1e1520 */
.L_x_49:
[----:B------:R-:W-:Y:S05]  /*11c60*/  BSYNC B1 ;  /* 0x0000000000017941 */ /* 0x000fea0003800000 */
.L_x_48:
[----:B------:R-:W3:Y:S01]  /*11c70*/  LDL.LU R162, [R1+0x20] ;  /* 0x0000200001a27983 */ /* 0x000ee20000300800 */
[----:B-1---5:R-:W-:Y:S01]  /*11c80*/  SHF.L.U32 R161, R23, 0x10, RZ ;  /* 0x0000001017a17819 */ /* 0x022fe200000006ff */
[----:B------:R-:W-:Y:S01]  /*11c90*/  BSSY B1, `(.L_x_50) ;  /* 0x0000008000017945 */ /* 0x000fe20003800000 */
[----:B------:R-:W-:-:S03]  /*11ca0*/  ISETP.GT.AND P2, PT, R0, 0x11, P3 ;  /* 0x000000110000780c */ /* 0x000fc60001f44270 */
[----:B------:R-:W-:-:S04]  /*11cb0*/  FMUL R161, R161, R16 ;  /* 0x00000010a1a17220 */ /* 0x000fc80000400000 */
[----:B---3--:R-:W-:-:S05]  /*11cc0*/  FFMA R161, R162, R2, R161 ;  /* 0x00000002a2a17223 */ /* 0x008fca00000000a1 */
[----:B------:R-:W-:-:S05]  /*11cd0*/  F2FP.BF16.F32.PACK_AB R161, RZ, R161 ;  /* 0x000000a1ffa1723e */ /* 0x000fca00000010ff */
[----:B------:R1:W-:Y:S01]  /*11ce0*/  @P1 STG.E.U16 desc[UR44][R4.64+0x20], R161 ;  /* 0x000020a104001986 */ /* 0x0003e2000c10152c */
[----:B------:R-:W-:Y:S05]  /*11cf0*/  @!P2 BRA `(.L_x_51) ;  /* 0x000000000004a947 */ /* 0x000fea0003800000 */
[----:B------:R3:W5:Y:S02]  /*11d00*/  LDG.E.LTC128B.U16 R23, desc[UR44][R10.64+0x22] ;  /* 0x0000222c0a177981 */ /* 0x000764000c1e1520 */
.L_x_51:
[----:B------:R-:W-:Y:S05]  /*11d10*/  BSYNC B1 ;  /* 0x0000000000017941 */ /* 0x000fea0003800000 */
.L_x_50:
        /* <DEDUP_REMOVED lines=10> */
.L_x_53:
[----:B------:R-:W-:Y:S05]  /*11dc0*/  BSYNC B1 ;  /* 0x0000000000017941 */ /* 0x000fea0003800000 */
.L_x_52:
        /* <DEDUP_REMOVED lines=10> */
.L_x_55:
[----:B------:R-:W-:Y:S05]  /*11e70*/  BSYNC B1 ;  /* 0x0000000000017941 */ /* 0x000fea0003800000 */
.L_x_54:
        /* <DEDUP_REMOVED lines=10> */
.L_x_57:
[----:B------:R-:W-:Y:S05]  /*11f20*/  BSYNC B1 ;  /* 0x0000000000017941 */ /* 0x000fea0003800000 */
.L_x_56:
        /* <DEDUP_REMOVED lines=10> */
.L_x_59:
[----:B------:R-:W-:Y:S05]  /*11fd0*/  BSYNC B1 ;  /* 0x0000000000017941 */ /* 0x000fea0003800000 */
.L_x_58:
        /* <DEDUP_REMOVED lines=10> */
.L_x_61:
[----:B------:R-:W-:Y:S05]  /*12080*/  BSYNC B1 ;  /* 0x0000000000017941 */ /* 0x000fea0003800000 */
.L_x_60:
        /* <DEDUP_REMOVED lines=10> */
.L_x_63:
[----:B------:R-:W-:Y:S05]  /*12130*/  BSYNC B1 ;  /* 0x0000000000017941 */ /* 0x000fea0003800000 */
.L_x_62:
        /* <DEDUP_REMOVED lines=10> */
.L_x_65:
[----:B------:R-:W-:Y:S05]  /*121e0*/  BSYNC B1 ;  /* 0x0000000000017941 */ /* 0x000fea0003800000 */
.L_x_64:
        /* <DEDUP_REMOVED lines=10> */
.L_x_67:
[----:B------:R-:W-:Y:S05]  /*12290*/  BSYNC B1 ;  /* 0x0000000000017941 */ /* 0x000fea0003800000 */
.L_x_66:
        /* <DEDUP_REMOVED lines=10> */
.L_x_69:
[----:B------:R-:W-:Y:S05]  /*12340*/  BSYNC B1 ;  /* 0x0000000000017941 */ /* 0x000fea0003800000 */
.L_x_68:
        /* <DEDUP_REMOVED lines=10> */
.L_x_71:
[----:B------:R-:W-:Y:S05]  /*123f0*/  BSYNC B1 ;  /* 0x0000000000017941 */ /* 0x000fea0003800000 */
.L_x_70:
        /* <DEDUP_REMOVED lines=10> */
.L_x_73:
[----:B------:R-:W-:Y:S05]  /*124a0*/  BSYNC B1 ;  /* 0x0000000000017941 */ /* 0x000fea0003800000 */
.L_x_72:
        /* <DEDUP_REMOVED lines=10> */
.L_x_75:
[----:B------:R-:W-:Y:S05]  /*12550*/  BSYNC B1 ;  /* 0x0000000000017941 */ /* 0x000fea0003800000 */
.L_x_74:
        /* <DEDUP_REMOVED lines=10> */
.L_x_77:
[----:B------:R-:W-:Y:S05]  /*12600*/  BSYNC B1 ;  /* 0x0000000000017941 */ /* 0x000fea0003800000 */
.L_x_76:
        /* <DEDUP_REMOVED lines=10> */
.L_x_79:
[----:B------:R-:W-:Y:S05]  /*126b0*/  BSYNC B1 ;  /* 0x0000000000017941 */ /* 0x000fea0003800000 */
.L_x_78:
        /* <DEDUP_REMOVED lines=10> */
.L_x_81:
[----:B------:R-:W-:Y:S05]  /*12760*/  BSYNC B1 ;  /* 0x0000000000017941 */ /* 0x000fea0003800000 */
.L_x_80:
        /* <DEDUP_REMOVED lines=10> */
.L_x_83:
[----:B------:R-:W-:Y:S05]  /*12810*/  BSYNC B1 ;  /* 0x0000000000017941 */ /* 0x000fea0003800000 */
.L_x_82:
        /* <DEDUP_REMOVED lines=10> */
.L_x_85:
[----:B------:R-:W-:Y:S05]  /*128c0*/  BSYNC B1 ;  /* 0x0000000000017941 */ /* 0x000fea0003800000 */
.L_x_84:
        /* <DEDUP_REMOVED lines=10> */
.L_x_87:
[----:B------:R-:W-:Y:S05]  /*12970*/  BSYNC B1 ;  /* 0x0000000000017941 */ /* 0x000fea0003800000 */
.L_x_86:
        /* <DEDUP_REMOVED lines=10> */
.L_x_89:
[----:B------:R-:W-:Y:S05]  /*12a20*/  BSYNC B1 ;  /* 0x0000000000017941 */ /* 0x000fea0003800000 */
.L_x_88:
        /* <DEDUP_REMOVED lines=10> */
.L_x_91:
[----:B------:R-:W-:Y:S05]  /*12ad0*/  BSYNC B1 ;  /* 0x0000000000017941 */ /* 0x000fea0003800000 */
.L_x_90:
        /* <DEDUP_REMOVED lines=10> */
.L_x_93:
[----:B------:R-:W-:Y:S05]  /*12b80*/  BSYNC B1 ;  /* 0x0000000000017941 */ /* 0x000fea0003800000 */
.L_x_92:
        /* <DEDUP_REMOVED lines=10> */
.L_x_95:
[----:B------:R-:W-:Y:S05]  /*12c30*/  BSYNC B1 ;  /* 0x0000000000017941 */ /* 0x000fea0003800000 */
.L_x_94:
        /* <DEDUP_REMOVED lines=10> */
.L_x_97:
[----:B------:R-:W-:Y:S05]  /*12ce0*/  BSYNC B1 ;  /* 0x0000000000017941 */ /* 0x000fea0003800000 */
.L_x_96:
        /* <DEDUP_REMOVED lines=10> */
.L_x_99:
[----:B------:R-:W-:Y:S05]  /*12d90*/  BSYNC B1 ;  /* 0x0000000000017941 */ /* 0x000fea0003800000 */
.L_x_98:
        /* <DEDUP_REMOVED lines=10> */
.L_x_101:
[----:B------:R-:W-:Y:S05]  /*12e40*/  BSYNC B1 ;  /* 0x0000000000017941 */ /* 0x000fea0003800000 */
.L_x_100:
        /* <DEDUP_REMOVED lines=10> */
.L_x_103:
[----:B------:R-:W-:Y:S05]  /*12ef0*/  BSYNC B1 ;  /* 0x0000000000017941 */ /* 0x000fea0003800000 */
.L_x_102:
        /* <DEDUP_REMOVED lines=10> */
.L_x_105:
[----:B------:R-:W-:Y:S05]  /*12fa0*/  BSYNC B1 ;  /* 0x0000000000017941 */ /* 0x000fea0003800000 */
.L_x_104:
        /* <DEDUP_REMOVED lines=10> */
.L_x_107:
[----:B------:R-:W-:Y:S05]  /*13050*/  BSYNC B1 ;  /* 0x0000000000017941 */ /* 0x000fea0003800000 */
.L_x_106:
        /* <DEDUP_REMOVED lines=10> */
.L_x_109:
[----:B------:R-:W-:Y:S05]  /*13100*/  BSYNC B1 ;  /* 0x0000000000017941 */ /* 0x000fea0003800000 */
.L_x_108:
        /* <DEDUP_REMOVED lines=10> */
.L_x_111:
[----:B------:R-:W-:Y:S05]  /*131b0*/  BSYNC B1 ;  /* 0x0000000000017941 */ /* 0x000fea0003800000 */
.L_x_110:
        /* <DEDUP_REMOVED lines=10> */
.L_x_113:
[----:B------:R-:W-:Y:S05]  /*13260*/  BSYNC B1 ;  /* 0x0000000000017941 */ /* 0x000fea0003800000 */
.L_x_112:
        /* <DEDUP_REMOVED lines=10> */
.L_x_115:
[----:B------:R-:W-:Y:S05]  /*13310*/  BSYNC B1 ;  /* 0x0000000000017941 */ /* 0x000fea0003800000 */
.L_x_114:
        /* <DEDUP_REMOVED lines=10> */
.L_x_117:
[----:B------:R-:W-:Y:S05]  /*133c0*/  BSYNC B1 ;  /* 0x0000000000017941 */ /* 0x000fea0003800000 */
.L_x_116:
        /* <DEDUP_REMOVED lines=10> */
.L_x_119:
[----:B------:R-:W-:Y:S05]  /*13470*/  BSYNC B1 ;  /* 0x0000000000017941 */ /* 0x000fea0003800000 */
.L_x_118:
        /* <DEDUP_REMOVED lines=10> */
.L_x_121:
[----:B------:R-:W-:Y:S05]  /*13520*/  BSYNC B1 ;  /* 0x0000000000017941 */ /* 0x000fea0003800000 */
.L_x_120:
        /* <DEDUP_REMOVED lines=10> */
.L_x_123:
[----:B------:R-:W-:Y:S05]  /*135d0*/  BSYNC B1 ;  /* 0x0000000000017941 */ /* 0x000fea0003800000 */
.L_x_122:
        /* <DEDUP_REMOVED lines=10> */
.L_x_125:
[----:B------:R-:W-:Y:S05]  /*13680*/  BSYNC B1 ;  /* 0x0000000000017941 */ /* 0x000fea0003800000 */
.L_x_124:
        /* <DEDUP_REMOVED lines=10> */
.L_x_127:
[----:B------:R-:W-:Y:S05]  /*13730*/  BSYNC B1 ;  /* 0x0000000000017941 */ /* 0x000fea0003800000 */
.L_x_126:
        /* <DEDUP_REMOVED lines=10> */
.L_x_129:
[----:B------:R-:W-:Y:S05]  /*137e0*/  BSYNC B1 ;  /* 0x0000000000017941 */ /* 0x000fea0003800000 */
.L_x_128:
        /* <DEDUP_REMOVED lines=10> */
.L_x_131:
[----:B------:R-:W-:Y:S05]  /*13890*/  BSYNC B1 ;  /* 0x0000000000017941 */ /* 0x000fea0003800000 */
.L_x_130:
        /* <DEDUP_REMOVED lines=10> */
.L_x_133:
[----:B------:R-:W-:Y:S05]  /*13940*/  BSYNC B1 ;  /* 0x0000000000017941 */ /* 0x000fea0003800000 */
.L_x_132:
        /* <DEDUP_REMOVED lines=10> */
.L_x_135:
[----:B------:R-:W-:Y:S05]  /*139f0*/  BSYNC B1 ;  /* 0x0000000000017941 */ /* 0x000fea0003800000 */
.L_x_134:
        /* <DEDUP_REMOVED lines=10> */
.L_x_137:
[----:B------:R-:W-:Y:S05]  /*13aa0*/  BSYNC B1 ;  /* 0x0000000000017941 */ /* 0x000fea0003800000 */
.L_x_136:
        /* <DEDUP_REMOVED lines=10> */
.L_x_139:
[----:B------:R-:W-:Y:S05]  /*13b50*/  BSYNC B1 ;  /* 0x0000000000017941 */ /* 0x000fea0003800000 */
.L_x_138:
        /* <DEDUP_REMOVED lines=10> */
.L_x_141:
[----:B------:R-:W-:Y:S05]  /*13c00*/  BSYNC B1 ;  /* 0x0000000000017941 */ /* 0x000fea0003800000 */
.L_x_140:
        /* <DEDUP_REMOVED lines=10> */
.L_x_143:
[----:B------:R-:W-:Y:S05]  /*13cb0*/  BSYNC B1 ;  /* 0x0000000000017941 */ /* 0x000fea0003800000 */
.L_x_142:
        /* <DEDUP_REMOVED lines=10> */
.L_x_145:
[----:B------:R-:W-:Y:S05]  /*13d60*/  BSYNC B1 ;  /* 0x0000000000017941 */ /* 0x000fea0003800000 */
.L_x_144:
        /* <DEDUP_REMOVED lines=10> */
.L_x_147:
[----:B------:R-:W-:Y:S05]  /*13e10*/  BSYNC B1 ;  /* 0x0000000000017941 */ /* 0x000fea0003800000 */
.L_x_146:
        /* <DEDUP_REMOVED lines=10> */
.L_x_149:
[----:B------:R-:W-:Y:S05]  /*13ec0*/  BSYNC B1 ;  /* 0x0000000000017941 */ /* 0x000fea0003800000 */
.L_x_148:
        /* <DEDUP_REMOVED lines=10> */
.L_x_151:
[----:B------:R-:W-:Y:S05]  /*13f70*/  BSYNC B1 ;  /* 0x0000000000017941 */ /* 0x000fea0003800000 */
.L_x_150:
        /* <DEDUP_REMOVED lines=10> */
.L_x_153:
[----:B------:R-:W-:Y:S05]  /*14020*/  BSYNC B1 ;  /* 0x0000000000017941 */ /* 0x000fea0003800000 */
.L_x_152:
        /* <DEDUP_REMOVED lines=10> */
.L_x_155:
[----:B------:R-:W-:Y:S05]  /*140d0*/  BSYNC B1 ;  /* 0x0000000000017941 */ /* 0x000fea0003800000 */
.L_x_154:
        /* <DEDUP_REMOVED lines=10> */
.L_x_157:
[----:B------:R-:W-:Y:S05]  /*14180*/  BSYNC B1 ;  /* 0x0000000000017941 */ /* 0x000fea0003800000 */
.L_x_156:
        /* <DEDUP_REMOVED lines=10> */
.L_x_159:
[----:B------:R-:W-:Y:S05]  /*14230*/  BSYNC B1 ;  /* 0x0000000000017941 */ /* 0x000fea0003800000 */
.L_x_158:
        /* <DEDUP_REMOVED lines=10> */
.L_x_161:
[----:B------:R-:W-:Y:S05]  /*142e0*/  BSYNC B1 ;  /* 0x0000000000017941 */ /* 0x000fea0003800000 */
.L_x_160:
        /* <DEDUP_REMOVED lines=10> */
.L_x_163:
[----:B------:R-:W-:Y:S05]  /*14390*/  BSYNC B1 ;  /* 0x0000000000017941 */ /* 0x000fea0003800000 */
.L_x_162:
        /* <DEDUP_REMOVED lines=10> */
.L_x_165:
[----:B------:R-:W-:Y:S05]  /*14440*/  BSYNC B1 ;  /* 0x0000000000017941 */ /* 0x000fea0003800000 */
.L_x_164:
        /* <DEDUP_REMOVED lines=10> */
.L_x_167:
[----:B------:R-:W-:Y:S05]  /*144f0*/  BSYNC B1 ;  /* 0x0000000000017941 */ /* 0x000fea0003800000 */
.L_x_166:
        /* <DEDUP_REMOVED lines=10> */
.L_x_169:
[----:B------:R-:W-:Y:S05]  /*145a0*/  BSYNC B1 ;  /* 0x0000000000017941 */ /* 0x000fea0003800000 */
.L_x_168:
        /* <DEDUP_REMOVED lines=10> */
.L_x_171:
[----:B------:R-:W-:Y:S05]  /*14650*/  BSYNC B1 ;  /* 0x0000000000017941 */ /* 0x000fea0003800000 */
.L_x_170:
        /* <DEDUP_REMOVED lines=10> */
.L_x_173:
[----:B------:R-:W-:Y:S05]  /*14700*/  BSYNC B1 ;  /* 0x0000000000017941 */ /* 0x000fea0003800000 */
.L_x_172:
        /* <DEDUP_REMOVED lines=10> */
.L_x_175:
[----:B------:R-:W-:Y:S05]  /*147b0*/  BSYNC B1 ;  /* 0x0000000000017941 */ /* 0x000fea0003800000 */
.L_x_174:
        /* <DEDUP_REMOVED lines=10> */
.L_x_177:
[----:B------:R-:W-:Y:S05]  /*14860*/  BSYNC B1 ;  /* 0x0000000000017941 */ /* 0x000fea0003800000 */
.L_x_176:
        /* <DEDUP_REMOVED lines=10> */
.L_x_179:
[----:B------:R-:W-:Y:S05]  /*14910*/  BSYNC B1 ;  /* 0x0000000000017941 */ /* 0x000fea0003800000 */
.L_x_178:
        /* <DEDUP_REMOVED lines=10> */
.L_x_181:
[----:B------:R-:W-:Y:S05]  /*149c0*/  BSYNC B1 ;  /* 0x0000000000017941 */ /* 0x000fea0003800000 */
.L_x_180:
        /* <DEDUP_REMOVED lines=10> */
.L_x_183:
[----:B------:R-:W-:Y:S05]  /*14a70*/  BSYNC B1 ;  /* 0x0000000000017941 */ /* 0x000fea0003800000 */
.L_x_182:
        /* <DEDUP_REMOVED lines=10> */
.L_x_185:
[----:B------:R-:W-:Y:S05]  /*14b20*/  BSYNC B1 ;  /* 0x0000000000017941 */ /* 0x000fea0003800000 */
.L_x_184:
        /* <DEDUP_REMOVED lines=10> */
.L_x_187:
[----:B------:R-:W-:Y:S05]  /*14bd0*/  BSYNC B1 ;  /* 0x0000000000017941 */ /* 0x000fea0003800000 */
.L_x_186:
        /* <DEDUP_REMOVED lines=10> */
.L_x_189:
[----:B------:R-:W-:Y:S05]  /*14c80*/  BSYNC B1 ;  /* 0x0000000000017941 */ /* 0x000fea0003800000 */
.L_x_188:
        /* <DEDUP_REMOVED lines=10> */
.L_x_191:
[----:B------:R-:W-:Y:S05]  /*14d30*/  BSYNC B1 ;  /* 0x0000000000017941 */ /* 0x000fea0003800000 */
.L_x_190:
        /* <DEDUP_REMOVED lines=10> */
.L_x_193:
[----:B------:R-:W-:Y:S05]  /*14de0*/  BSYNC B1 ;  /* 0x0000000000017941 */ /* 0x000fea0003800000 */
.L_x_192:
        /* <DEDUP_REMOVED lines=10> */
.L_x_195:
[----:B------:R-:W-:Y:S05]  /*14e90*/  BSYNC B1 ;  /* 0x0000000000017941 */ /* 0x000fea0003800000 */
.L_x_194:
        /* <DEDUP_REMOVED lines=10> */
.L_x_197:
[----:B------:R-:W-:Y:S05]  /*14f40*/  BSYNC B1 ;  /* 0x0000000000017941 */ /* 0x000fea0003800000 */
.L_x_196:
        /* <DEDUP_REMOVED lines=10> */
.L_x_199:
[----:B------:R-:W-:Y:S05]  /*14ff0*/  BSYNC B1 ;  /* 0x0000000000017941 */ /* 0x000fea0003800000 */
.L_x_198:
        /* <DEDUP_REMOVED lines=10> */
.L_x_201:
[----:B------:R-:W-:Y:S05]  /*150a0*/  BSYNC B1 ;  /* 0x0000000000017941 */ /* 0x000fea0003800000 */
.L_x_200:
        /* <DEDUP_REMOVED lines=10> */
.L_x_203:
[----:B------:R-:W-:Y:S05]  /*15150*/  BSYNC B1 ;  /* 0x0000000000017941 */ /* 0x000fea0003800000 */
.L_x_202:
        /* <DEDUP_REMOVED lines=10> */
.L_x_205:
[----:B------:R-:W-:Y:S05]  /*15200*/  BSYNC B1 ;  /* 0x0000000000017941 */ /* 0x000fea0003800000 */
.L_x_204:
        /* <DEDUP_REMOVED lines=10> */
.L_x_207:
[----:B------:R-:W-:Y:S05]  /*152b0*/  BSYNC B1 ;  /* 0x0000000000017941 */ /* 0x000fea0003800000 */
.L_x_206:
        /* <DEDUP_REMOVED lines=10> */
.L_x_209:
[----:B------:R-:W-:Y:S05]  /*15360*/  BSYNC B1 ;  /* 0x0000000000017941 */ /* 0x000fea0003800000 */
.L_x_208:
        /* <DEDUP_REMOVED lines=10> */
.L_x_211:
[----:B------:R-:W-:Y:S05]  /*15410*/  BSYNC B1 ;  /* 0x0000000000017941 */ /* 0x000fea0003800000 */
.L_x_210:
        /* <DEDUP_REMOVED lines=10> */
.L_x_213:
[----:B------:R-:W-:Y:S05]  /*154c0*/  BSYNC B1 ;  /* 0x0000000000017941 */ /* 0x000fea0003800000 */
.L_x_212:
        /* <DEDUP_REMOVED lines=10> */
.L_x_215:
[----:B------:R-:W-:Y:S05]  /*15570*/  BSYNC B1 ;  /* 0x0000000000017941 */ /* 0x000fea0003800000 */
.L_x_214:
        /* <DEDUP_REMOVED lines=10> */
.L_x_217:
[----:B------:R-:W-:Y:S05]  /*15620*/  BSYNC B1 ;  /* 0x0000000000017941 */ /* 0x000fea0003800000 */
.L_x_216:
        /* <DEDUP_REMOVED lines=10> */
.L_x_219:
[----:B------:R-:W-:Y:S05]  /*156d0*/  BSYNC B1 ;  /* 0x0000000000017941 */ /* 0x000fea0003800000 */
.L_x_218:
        /* <DEDUP_REMOVED lines=10> */
.L_x_221:
[----:B------:R-:W-:Y:S05]  /*15780*/  BSYNC B1 ;  /* 0x0000000000017941 */ /* 0x000fea0003800000 */
.L_x_220:
        /* <DEDUP_REMOVED lines=10> */
.L_x_223:
[----:B------:R-:W-:Y:S05]  /*15830*/  BSYNC B1 ;  /* 0x0000000000017941 */ /* 0x000fea0003800000 */
.L_x_222:
        /* <DEDUP_REMOVED lines=10> */
.L_x_225:
[----:B------:R-:W-:Y:S05]  /*158e0*/  BSYNC B1 ;  /* 0x0000000000017941 */ /* 0x000fea0003800000 */
.L_x_224:
        /* <DEDUP_REMOVED lines=10> */
.L_x_227:
[----:B------:R-:W-:Y:S05]  /*15990*/  BSYNC B1 ;  /* 0x0000000000017941 */ /* 0x000fea0003800000 */
.L_x_226:
        /* <DEDUP_REMOVED lines=10> */
.L_x_229:
[----:B------:R-:W-:Y:S05]  /*15a40*/  BSYNC B1 ;  /* 0x0000000000017941 */ /* 0x000fea0003800000 */
.L_x_228:
        /* <DEDUP_REMOVED lines=10> */
.L_x_231:
[----:B------:R-:W-:Y:S05]  /*15af0*/  BSYNC B1 ;  /* 0x0000000000017941 */ /* 0x000fea0003800000 */
.L_x_230:
        /* <DEDUP_REMOVED lines=10> */
.L_x_233:
[----:B------:R-:W-:Y:S05]  /*15ba0*/  BSYNC B1 ;  /* 0x0000000000017941 */ /* 0x000fea0003800000 */
.L_x_232:
        /* <DEDUP_REMOVED lines=10> */
.L_x_235:
[----:B------:R-:W-:Y:S05]  /*15c50*/  BSYNC B1 ;  /* 0x0000000000017941 */ /* 0x000fea0003800000 */
.L_x_234:
        /* <DEDUP_REMOVED lines=10> */
.L_x_237:
[----:B------:R-:W-:Y:S05]  /*15d00*/  BSYNC B1 ;  /* 0x0000000000017941 */ /* 0x000fea0003800000 */
.L_x_236:
        /* <DEDUP_REMOVED lines=10> */
.L_x_239:
[----:B------:R-:W-:Y:S05]  /*15db0*/  BSYNC B1 ;  /* 0x0000000000017941 */ /* 0x000fea0003800000 */
.L_x_238:
        /* <DEDUP_REMOVED lines=10> */
.L_x_241:
[----:B------:R-:W-:Y:S05]  /*15e60*/  BSYNC B1 ;  /* 0x0000000000017941 */ /* 0x000fea0003800000 */
.L_x_240:
        /* <DEDUP_REMOVED lines=10> */
.L_x_243:
[----:B------:R-:W-:Y:S05]  /*15f10*/  BSYNC B1 ;  /* 0x0000000000017941 */ /* 0x000fea0003800000 */
.L_x_242:
        /* <DEDUP_REMOVED lines=10> */
.L_x_245:
[----:B------:R-:W-:Y:S05]  /*15fc0*/  BSYNC B1 ;  /* 0x0000000000017941 */ /* 0x000fea0003800000 */
.L_x_244:
        /* <DEDUP_REMOVED lines=10> */
.L_x_247:
[----:B------:R-:W-:Y:S05]  /*16070*/  BSYNC B1 ;  /* 0x0000000000017941 */ /* 0x000fea0003800000 */
.L_x_246:
        /* <DEDUP_REMOVED lines=10> */
.L_x_249:
[----:B------:R-:W-:Y:S05]  /*16120*/  BSYNC B1 ;  /* 0x0000000000017941 */ /* 0x000fea0003800000 */
.L_x_248:
        /* <DEDUP_REMOVED lines=10> */
.L_x_251:
[----:B------:R-:W-:Y:S05]  /*161d0*/  BSYNC B1 ;  /* 0x0000000000017941 */ /* 0x000fea0003800000 */
.L_x_250:
        /* <DEDUP_REMOVED lines=10> */
.L_x_253:
[----:B------:R-:W-:Y:S05]  /*16280*/  BSYNC B1 ;  /* 0x0000000000017941 */ /* 0x000fea0003800000 */
.L_x_252:
        /* <DEDUP_REMOVED lines=10> */
.L_x_255:
[----:B------:R-:W-:Y:S05]  /*16330*/  BSYNC B1 ;  /* 0x0000000000017941 */ /* 0x000fea0003800000 */
.L_x_254:
        /* <DEDUP_REMOVED lines=10> */
.L_x_257:
[----:B------:R-:W-:Y:S05]  /*163e0*/  BSYNC B1 ;  /* 0x0000000000017941 */ /* 0x000fea0003800000 */
.L_x_256:
        /* <DEDUP_REMOVED lines=10> */
.L_x_259:
[----:B------:R-:W-:Y:S05]  /*16490*/  BSYNC B1 ;  /* 0x0000000000017941 */ /* 0x000fea0003800000 */
.L_x_258:
        /* <DEDUP_REMOVED lines=10> */
.L_x_261:
[----:B------:R-:W-:Y:S05]  /*16540*/  BSYNC B1 ;  /* 0x0000000000017941 */ /* 0x000fea0003800000 */
.L_x_260:
        /* <DEDUP_REMOVED lines=10> */
.L_x_263:
[----:B------:R-:W-:Y:S05]  /*165f0*/  BSYNC B1 ;  /* 0x0000000000017941 */ /* 0x000fea0003800000 */
.L_x_262:
        /* <DEDUP_REMOVED lines=10> */
.L_x_265:
[----:B------:R-:W-:Y:S05]  /*166a0*/  BSYNC B1 ;  /* 0x0000000000017941 */ /* 0x000fea0003800000 */
.L_x_264:
        /* <DEDUP_REMOVED lines=10> */
.L_x_267:
[----:B------:R-:W-:Y:S05]  /*16750*/  BSYNC B1 ;  /* 0x0000000000017941 */ /* 0x000fea0003800000 */
.L_x_266:
        /* <DEDUP_REMOVED lines=10> */
.L_x_269:
[----:B------:R-:W-:Y:S05]  /*16800*/  BSYNC B1 ;  /* 0x0000000000017941 */ /* 0x000fea0003800000 */
.L_x_268:
        /* <DEDUP_REMOVED lines=10> */
.L_x_271:
[----:B------:R-:W-:Y:S05]  /*168b0*/  BSYNC B1 ;  /* 0x0000000000017941 */ /* 0x000fea0003800000 */
.L_x_270:
        /* <DEDUP_REMOVED lines=10> */
.L_x_273:
[----:B------:R-:W-:Y:S05]  /*16960*/  BSYNC B1 ;  /* 0x0000000000017941 */ /* 0x000fea0003800000 */
.L_x_272:
        /* <DEDUP_REMOVED lines=10> */
.L_x_275:
[----:B------:R-:W-:Y:S05]  /*16a10*/  BSYNC B1 ;  /* 0x0000000000017941 */ /* 0x000fea0003800000 */
.L_x_274:
        /* <DEDUP_REMOVED lines=10> */
.L_x_277:
[----:B------:R-:W-:Y:S05]  /*16ac0*/  BSYNC B1 ;  /* 0x0000000000017941 */ /* 0x000fea0003800000 */
.L_x_276:
        /* <DEDUP_REMOVED lines=10> */
.L_x_279:
[----:B------:R-:W-:Y:S05]  /*16b70*/  BSYNC B1 ;  /* 0x0000000000017941 */ /* 0x000fea0003800000 */
.L_x_278:
        /* <DEDUP_REMOVED lines=10> */
.L_x_281:
[----:B------:R-:W-:Y:S05]  /*16c20*/  BSYNC B1 ;  /* 0x0000000000017941 */ /* 0x000fea0003800000 */
.L_x_280:
        /* <DEDUP_REMOVED lines=10> */
.L_x_283:
[----:B------:R-:W-:Y:S05]  /*16cd0*/  BSYNC B1 ;  /* 0x0000000000017941 */ /* 0x000fea0003800000 */
.L_x_282:
[----:B0-234-:R-:W2:Y:S01]  /*16ce0*/  LDL.LU R10, [R1+0x1f4] ;  /* 0x0001f400010a7983 */ /* 0x01dea20000300800 */
[----:B-----5:R-:W-:Y:S01]  /*16cf0*/  SHF.L.U32 R11, R23, 0x10, RZ ;  /* 0x00000010170b7819 */ /* 0x020fe200000006ff */
        /* <DEDUP_REMOVED lines=8> */
.L_x_285:
[----:B------:R-:W-:Y:S05]  /*16d80*/  BSYNC B1 ;  /* 0x0000000000017941 */ /* 0x000fea0003800000 */
.L_x_284:
[----:B------:R-:W3:Y:S01]  /*16d90*/  LDL.LU R10, [R1+0x1f8] ;  /* 0x0001f800010a7983 */ /* 0x000ee20000300800 */
[----:B0----5:R-:W-:Y:S01]  /*16da0*/  IMAD.U32 R11, R23, 0x10000, RZ ;  /* 0x00010000170b7824 */ /* 0x021fe200078e00ff */
[----:B------:R-:W-:Y:S01]  /*16db0*/  ISETP.GT.AND P1, PT, R0, 0xf9, P0 ;  /* 0x000000f90000780c */ /* 0x000fe20000724270 */
[----:B------:R-:W-:Y:S01]  /*16dc0*/  BSSY B1, `(.L_x_286) ;  /* 0x000000a000017945 */ /* 0x000fe20003800000 */
[----:B------:R-:W-:Y:S01]  /*16dd0*/  IADD3 R169, P0, R3, 0x80, RZ ;  /* 0x0000008003a97810 */ /* 0x000fe20007f1e0ff */
[----:B------:R-:W-:-:S04]  /*16de0*/  FMUL R11, R11, R16 ;  /* 0x000000100b0b7220 */ /* 0x000fc80000400000 */
[----:B---3--:R-:W-:-:S05]  /*16df0*/  FFMA R11, R10, R2, R11 ;  /* 0x000000020a0b7223 */ /* 0x008fca000000000b */
[----:B------:R-:W-:-:S04]  /*16e00*/  F2FP.BF16.F32.PACK_AB R11, RZ, R11 ;  /* 0x0000000bff0b723e */ /* 0x000fc800000010ff */
[----:B------:R-:W-:Y:S01]  /*16e10*/  PRMT R3, R11, 0x7610, R3 ;  /* 0x000076100b037816 */ /* 0x000fe20000000003 */
[----:B------:R-:W-:-:S04]  /*16e20*/  IMAD.X R11, RZ, RZ, UR7, P0 ;  /* 0x00000007ff0b7e24 */ /* 0x000fc800080e06ff */
[----:B------:R0:W-:Y:S01]  /*16e30*/  @P2 STG.E.U16 desc[UR44][R6.64+0x1f0], R3 ;  /* 0x0001f00306002986 */ /* 0x0001e2000c10152c */
[----:B------:R-:W-:Y:S05]  /*16e40*/  @!P1 BRA `(.L_x_287) ;  /* 0x0000000000049947 */ /* 0x000fea0003800000 */
[----:B------:R3:W5:Y:S02]  /*16e50*/  LDG.E.LTC128B.U16 R23, desc[UR44][R8.64+0x1f2] ;  /* 0x0001f22c08177981 */ /* 0x000764000c1e1520 */
.L_x_287:
[----:B------:R-:W-:Y:S05]  /*16e60*/  BSYNC B1 ;  /* 0x0000000000017941 */ /* 0x000fea0003800000 */
.L_x_286:
[----:B------:R-:W4:Y:S01]  /*16e70*/  LDL.LU R10, [R1+0x1fc] ;  /* 0x0001fc00010a7983 */ /* 0x000f220000300800 */
[----:B0----5:R-:W-:Y:S01]  /*16e80*/  SHF.L.U32 R3, R23, 0x10, RZ ;  /* 0x0000001017037819 */ /* 0x021fe200000006ff */
[----:B--23--:R-:W-:Y:S01]  /*16e90*/  IMAD R8, R11, R14, RZ ;  /* 0x0000000e0b087224 */ /* 0x00cfe200078e02ff */
[----:B------:R-:W-:-:S03]  /*16ea0*/  ISETP.GT.AND P0, PT, R153, 0x80, PT ;  /* 0x000000809900780c */ /* 0x000fc60003f04270 */
[----:B------:R-:W-:Y:S01]  /*16eb0*/  FMUL R3, R3, R16 ;  /* 0x0000001003037220 */ /* 0x000fe20000400000 */
[C---:B------:R-:W-:Y:S01]  /*16ec0*/  IMAD R167, R169.reuse, R15, R8 ;  /* 0x0000000fa9a77224 */ /* 0x040fe200078e0208 */
[----:B------:R-:W-:Y:S01]  /*16ed0*/  ISETP.GT.AND P3, PT, R0, RZ, P0 ;  /* 0x000000ff0000720c */ /* 0x000fe20000764270 */
[----:B------:R-:W-:-:S04]  /*16ee0*/  IMAD.WIDE.U32 R8, R169, R14, R20 ;  /* 0x0000000ea9087225 */ /* 0x000fc800078e0014 */
[----:B------:R-:W-:Y:S02]  /*16ef0*/  IMAD.IADD R9, R9, 0x1, R167 ;  /* 0x0000000109097824 */ /* 0x000fe400078e02a7 */
[----:B----4-:R-:W-:Y:S01]  /*16f00*/  FFMA R3, R10, R2, R3 ;  /* 0x000000020a037223 */ /* 0x010fe20000000003 */
[----:B------:R-:W-:-:S04]  /*16f10*/  LEA R10, P2, R8, R12, 0x1 ;  /* 0x0000000c080a7211 */ /* 0x000fc800078408ff */
[----:B------:R-:W-:Y:S02]  /*16f20*/  F2FP.BF16.F32.PACK_AB R3, RZ, R3 ;  /* 0x00000003ff03723e */ /* 0x000fe400000010ff */
[--C-:B------:R-:W-:Y:S02]  /*16f30*/  LEA.HI.X R11, R8, R13, R9.reuse, 0x1, P2 ;  /* 0x0000000d080b7211 */ /* 0x100fe400010f0c09 */
[----:B------:R-:W-:-:S05]  /*16f40*/  PRMT R9, R3, 0x7610, R9 ;  /* 0x0000761003097816 */ /* 0x000fca0000000009 */
[----:B------:R0:W-:Y:S04]  /*16f50*/  @P1 STG.E.U16 desc[UR44][R6.64+0x1f2], R9 ;  /* 0x0001f20906001986 */ /* 0x0001e8000c10152c */
[----:B------:R-:W2:Y:S01]  /*16f60*/  @P3 LDG.E.LTC128B.U16 R23, desc[UR44][R10.64] ;  /* 0x0000002c0a173981 */ /* 0x000ea2000c1e1520 */
[----:B-1----:R-:W-:Y:S01]  /*16f70*/  IMAD.U32 R161, RZ, RZ, UR8 ;  /* 0x00000008ffa17e24 */ /* 0x002fe2000f8e00ff */
[----:B------:R-:W-:Y:S01]  /*16f80*/  MOV R164, UR9 ;  /* 0x0000000900a47c02 */ /* 0x000fe20008000f00 */
[----:B------:R-:W-:Y:S01]  /*16f90*/  IMAD.U32 R165, RZ, RZ, UR8 ;  /* 0x00000008ffa57e24 */ /* 0x000fe2000f8e00ff */
[----:B------:R-:W-:Y:S01]  /*16fa0*/  ISETP.GT.AND P2, PT, R0, 0x1, P0 ;  /* 0x000000010000780c */ /* 0x000fe20000744270 */
[----:B------:R-:W-:Y:S01]  /*16fb0*/  IMAD.SHL.U32 R161, R161, 0x100, RZ ;  /* 0x00000100a1a17824 */ /* 0x000fe200078e00ff */
[----:B------:R-:W-:Y:S01]  /*16fc0*/  BSSY B1, `(.L_x_288) ;  /* 0x0000011000017945 */ /* 0x000fe20003800000 */
[----:B0-----:R-:W-:Y:S01]  /*16fd0*/  IMAD.WIDE.U32 R8, R169, R14, R18 ;  /* 0x0000000ea9087225 */ /* 0x001fe200078e0012 */
[----:B------:R-:W-:-:S03]  /*16fe0*/  SHF.L.U64.HI R165, R165, 0x8, R164 ;  /* 0x00000008a5a57819 */ /* 0x000fc600000102a4 */
[----:B------:R-:W-:Y:S02]  /*16ff0*/  IMAD.IADD R9, R167, 0x1, R9 ;  /* 0x00000001a7097824 */ /* 0x000fe400078e0209 */
[----:B------:R-:W-:Y:S01]  /*17000*/  IMAD.WIDE.U32 R162, R22, UR42, R8 ;  /* 0x0000002a16a27c25 */ /* 0x000fe2000f8e0008 */
[----:B------:R-:W-:-:S03]  /*17010*/  IADD3 R8, P1, R161, R4, RZ ;  /* 0x00000004a1087210 */ /* 0x000fc60007f3e0ff */
[----:B------:R-:W-:Y:S01]  /*17020*/  IMAD.IADD R7, R159, 0x1, R163 ;  /* 0x000000019f077824 */ /* 0x000fe200078e02a3 */
[----:B------:R-:W-:Y:S02]  /*17030*/  IADD3.X R9, R165, R5, RZ, P1, !PT ;  /* 0x00000005a5097210 */ /* 0x000fe40000ffe4ff */
[----:B------:R-:W-:-:S04]  /*17040*/  LEA R6, P4, R162, R12, 0x1 ;  /* 0x0000000ca2067211 */ /* 0x000fc800078808ff */
[----:B------:R-:W-:Y:S02]  /*17050*/  LEA.HI.X R7, R162, R13, R7, 0x1, P4 ;  /* 0x0000000da2077211 */ /* 0x000fe400020f0c07 */
[----:B--2---:R-:W-:-:S05]  /*17060*/  SHF.L.U32 R3, R23, 0x10, RZ ;  /* 0x0000001017037819 */ /* 0x004fca00000006ff */
[----:B------:R-:W-:-:S04]  /*17070*/  FMUL R3, R3, R16 ;  /* 0x0000001003037220 */ /* 0x000fc80000400000 */
[----:B------:R-:W-:-:S05]  /*17080*/  FFMA R3, R24, R2, R3 ;  /* 0x0000000218037223 */ /* 0x000fca0000000003 */
[----:B------:R-:W-:-:S05]  /*17090*/  F2FP.BF16.F32.PACK_AB R3, RZ, R3 ;  /* 0x00000003ff03723e */ /* 0x000fca00000010ff */
[----:B------:R0:W-:Y:S01]  /*170a0*/  @P3 STG.E.U16 desc[UR44][R8.64], R3 ;  /* 0x0000000308003986 */ /* 0x0001e2000c10152c */
[----:B------:R-:W-:Y:S05]  /*170b0*/  @!P2 BRA `(.L_x_289) ;  /* 0x000000000004a947 */ /* 0x000fea0003800000 */
[----:B------:R1:W5:Y:S02]  /*170c0*/  LDG.E.LTC128B.U16 R23, desc[UR44][R6.64+0x2] ;  /* 0x0000022c06177981 */ /* 0x000364000c1e1520 */
.L_x_289:
[----:B------:R-:W-:Y:S05]  /*170d0*/  BSYNC B1 ;  /* 0x0000000000017941 */ /* 0x000fea0003800000 */
.L_x_288:
[----:B0----5:R-:W-:Y:S01]  /*170e0*/  IMAD.U32 R3, R23, 0x10000, RZ ;  /* 0x0001000017037824 */ /* 0x021fe200078e00ff */
[----:B------:R-:W-:Y:S01]  /*170f0*/  ISETP.GT.AND P1, PT, R153, 0x88, PT ;  /* 0x000000889900780c */ /* 0x000fe20003f24270 */
[----:B------:R-:W-:Y:S01]  /*17100*/  IMAD.WIDE.U32 R14, R169, R14, R156 ;  /* 0x0000000ea90e7225 */ /* 0x000fe200078e009c */
[----:B------:R-:W-:Y:S03]  /*17110*/  BSSY B1, `(.L_x_290) ;  /* 0x0000010000017945 */ /* 0x000fe60003800000 */
[----:B------:R-:W-:Y:S01]  /*17120*/  FMUL R10, R3, R16 ;  /* 0x00000010030a7220 */ /* 0x000fe20000400000 */
[----:B------:R-:W-:Y:S01]  /*17130*/  ISETP.GT.AND P3, PT, R0, RZ, P1 ;  /* 0x000000ff0000720c */ /* 0x000fe20000f64270 */
[----:B------:R-:W-:Y:S01]  /*17140*/  IMAD.IADD R167, R167, 0x1, R15 ;  /* 0x00000001a7a77824 */ /* 0x000fe200078e020f */
[----:B------:R-:W-:Y:S01]  /*17150*/  IADD3 R154, P5, R154, R14, RZ ;  /* 0x0000000e9a9a7210 */ /* 0x000fe20007fbe0ff */
[----:B------:R-:W-:Y:S01]  /*17160*/  FFMA R10, R25, R2, R10 ;  /* 0x00000002190a7223 */ /* 0x000fe2000000000a */
[----:B------:R-:W-:-:S02]  /*17170*/  IADD3 R14, P4, R18, R14, RZ ;  /* 0x0000000e120e7210 */ /* 0x000fc40007f9e0ff */
[----:B------:R-:W-:Y:S02]  /*17180*/  IADD3.X R20, R167, R21, RZ, P5, !PT ;  /* 0x00000015a7147210 */ /* 0x000fe40002ffe4ff */
[----:B------:R-:W-:Y:S02]  /*17190*/  F2FP.BF16.F32.PACK_AB R3, RZ, R10 ;  /* 0x0000000aff03723e */ /* 0x000fe400000010ff */
[C---:B------:R-:W-:Y:S02]  /*171a0*/  LEA R10, P5, R154.reuse, R12, 0x1 ;  /* 0x0000000c9a0a7211 */ /* 0x040fe400078a08ff */
[----:B------:R-:W-:Y:S02]  /*171b0*/  PRMT R21, R3, 0x7610, R21 ;  /* 0x0000761003157816 */ /* 0x000fe40000000015 */
[----:B------:R-:W-:Y:S02]  /*171c0*/  LEA.HI.X R11, R154, R13, R20, 0x1, P5 ;  /* 0x0000000d9a0b7211 */ /* 0x000fe400028f0c14 */
[----:B------:R-:W-:Y:S01]  /*171d0*/  PRMT R3, R23, 0x7610, R3 ;  /* 0x0000761017037816 */ /* 0x000fe20000000003 */
[----:B------:R0:W-:Y:S01]  /*171e0*/  @P2 STG.E.U16 desc[UR44][R8.64+0x2], R21 ;  /* 0x0000021508002986 */ /* 0x0001e2000c10152c */
[----:B------:R-:W-:Y:S05]  /*171f0*/  @!P3 BRA `(.L_x_291) ;  /* 0x000000000004b947 */ /* 0x000fea0003800000 */
[----:B------:R2:W5:Y:S02]  /*17200*/  LDG.E.LTC128B.U16 R3, desc[UR44][R10.64] ;  /* 0x0000002c0a037981 */ /* 0x000564000c1e1520 */
.L_x_291:
[----:B------:R-:W-:Y:S05]  /*17210*/  BSYNC B1 ;  /* 0x0000000000017941 */ /* 0x000fea0003800000 */
.L_x_290:
[----:B--2--5:R-:W-:Y:S01]  /*17220*/  IMAD.U32 R11, R3, 0x10000, RZ ;  /* 0x00010000030b7824 */ /* 0x024fe200078e00ff */
[----:B------:R-:W-:Y:S01]  /*17230*/  ISETP.GT.AND P2, PT, R0, 0x1, P1 ;  /* 0x000000010000780c */ /* 0x000fe20000f44270 */
[----:B------:R-:W-:Y:S01]  /*17240*/  IMAD.X R15, R19, 0x1, R167, P4 ;  /* 0x00000001130f7824 */ /* 0x000fe200020e06a7 */
[----:B------:R-:W-:Y:S01]  /*17250*/  IADD3 R10, P4, R8, R160, RZ ;  /* 0x000000a0080a7210 */ /* 0x000fe20007f9e0ff */
[----:B------:R-:W-:Y:S01]  /*17260*/  FMUL R11, R11, R16 ;  /* 0x000000100b0b7220 */ /* 0x000fe20000400000 */
[----:B------:R-:W-:Y:S01]  /*17270*/  BSSY B1, `(.L_x_292) ;  /* 0x000000b000017945 */ /* 0x000fe20003800000 */
[----:B------:R-:W-:-:S04]  /*17280*/  IMAD.WIDE.U32 R22, R22, UR42, R14 ;  /* 0x0000002a16167c25 */ /* 0x000fc8000f8e000e */
[----:B------:R-:W-:Y:S01]  /*17290*/  FFMA R11, R26, R2, R11 ;  /* 0x000000021a0b7223 */ /* 0x000fe2000000000b */
[----:B------:R-:W-:-:S04]  /*172a0*/  IADD3 R159, R159, R23, RZ ;  /* 0x000000179f9f7210 */ /* 0x000fc80007ffe0ff */
[----:B------:R-:W-:Y:S01]  /*172b0*/  F2FP.BF16.F32.PACK_AB R14, RZ, R11 ;  /* 0x0000000bff0e723e */ /* 0x000fe200000010ff */
[----:B------:R-:W-:Y:S01]  /*172c0*/  IMAD.X R11, R9, 0x1, R158, P4 ;  /* 0x00000001090b7824 */ /* 0x000fe200020e069e */
[----:B------:R-:W-:-:S04]  /*172d0*/  LEA R12, P5, R22, R12, 0x1 ;  /* 0x0000000c160c7211 */ /* 0x000fc800078a08ff */
[----:B------:R2:W-:Y:S01]  /*172e0*/  @P3 STG.E.U16 desc[UR44][R10.64], R14 ;  /* 0x0000000e0a003986 */ /* 0x0005e2000c10152c */
[----:B------:R-:W-:Y:S01]  /*172f0*/  LEA.HI.X R13, R22, R13, R159, 0x1, P5 ;  /* 0x0000000d160d7211 */ /* 0x000fe200028f0c9f */
[----:B------:R-:W-:Y:S07]  /*17300*/  @!P2 BRA `(.L_x_293) ;  /* 0x000000000004a947 */ /* 0x000fee0003800000 */
[----:B------:R3:W5:Y:S02]  /*17310*/  LDG.E.LTC128B.U16 R3, desc[UR44][R12.64+0x2] ;  /* 0x0000022c0c037981 */ /* 0x000764000c1e1520 */
.L_x_293:
[----:B------:R-:W-:Y:S05]  /*17320*/  BSYNC B1 ;  /* 0x0000000000017941 */ /* 0x000fea0003800000 */
.L_x_292:
[----:B-----5:R-:W-:Y:S01]  /*17330*/  IMAD.U32 R15, R3, 0x10000, RZ ;  /* 0x00010000030f7824 */ /* 0x020fe200078e00ff */
[----:B------:R-:W-:Y:S01]  /*17340*/  ISETP.GT.AND P3, PT, R0, 0x8, P0 ;  /* 0x000000080000780c */ /* 0x000fe20000764270 */
[----:B------:R-:W-:Y:S02]  /*17350*/  BSSY B1, `(.L_x_294) ;  /* 0x0000007000017945 */ /* 0x000fe40003800000 */
[----:B--2---:R-:W-:-:S04]  /*17360*/  FMUL R14, R15, R16 ;  /* 0x000000100f0e7220 */ /* 0x004fc80000400000 */
[----:B------:R-:W-:-:S05]  /*17370*/  FFMA R14, R27, R2, R14 ;  /* 0x000000021b0e7223 */ /* 0x000fca000000000e */
[----:B------:R-:W-:-:S05]  /*17380*/  F2FP.BF16.F32.PACK_AB R14, RZ, R14 ;  /* 0x0000000eff0e723e */ /* 0x000fca00000010ff */
[----:B------:R2:W-:Y:S01]  /*17390*/  @P2 STG.E.U16 desc[UR44][R10.64+0x2], R14 ;  /* 0x0000020e0a002986 */ /* 0x0005e2000c10152c */
[----:B------:R-:W-:Y:S05]  /*173a0*/  @!P3 BRA `(.L_x_295) ;  /* 0x000000000004b947 */ /* 0x000fea0003800000 */
[----:B------:R4:W5:Y:S02]  /*173b0*/  LDG.E.LTC128B.U16 R3, desc[UR44][R6.64+0x10] ;  /* 0x0000102c06037981 */ /* 0x000964000c1e1520 */
.L_x_295:
[----:B------:R-:W-:Y:S05]  /*173c0*/  BSYNC B1 ;  /* 0x0000000000017941 */ /* 0x000fea0003800000 */
.L_x_294:
[----:B--2--5:R-:W-:Y:S01]  /*173d0*/  SHF.L.U32 R11, R3, 0x10, RZ ;  /* 0x00000010030b7819 */ /* 0x024fe200000006ff */
[----:B------:R-:W-:Y:S01]  /*173e0*/  BSSY B1, `(.L_x_296) ;  /* 0x0000008000017945 */ /* 0x000fe20003800000 */
[----:B------:R-:W-:-:S03]  /*173f0*/  ISETP.GT.AND P2, PT, R0, 0x9, P0 ;  /* 0x000000090000780c */ /* 0x000fc60000744270 */
[----:B------:R-:W-:-:S04]  /*17400*/  FMUL R11, R11, R16 ;  /* 0x000000100b0b7220 */ /* 0x000fc80000400000 */
[----:B------:R-:W-:-:S05]  /*17410*/  FFMA R11, R28, R2, R11 ;  /* 0x000000021c0b7223 */ /* 0x000fca000000000b */
[----:B------:R-:W-:-:S05]  /*17420*/  F2FP.BF16.F32.PACK_AB R11, RZ, R11 ;  /* 0x0000000bff0b723e */ /* 0x000fca00000010ff */
[----:B------:R2:W-:Y:S01]  /*17430*/  @P3 STG.E.U16 desc[UR44][R8.64+0x10], R11 ;  /* 0x0000100b08003986 */ /* 0x0005e2000c10152c */
[----:B------:R-:W-:Y:S05]  /*17440*/  @!P2 BRA `(.L_x_297) ;  /* 0x000000000004a947 */ /* 0x000fea0003800000 */
[----:B------:R0:W5:Y:S02]  /*17450*/  LDG.E.LTC128B.U16 R3, desc[UR44][R6.64+0x12] ;  /* 0x0000122c06037981 */ /* 0x000164000c1e1520 */
.L_x_297:
[----:B------:R-:W-:Y:S05]  /*17460*/  BSYNC B1 ;  /* 0x0000000000017941 */ /* 0x000fea0003800000 */
.L_x_296:
[----:B--2--5:R-:W-:Y:S01]  /*17470*/  IMAD.U32 R11, R3, 0x10000, RZ ;  /* 0x00010000030b7824 */ /* 0x024fe200078e00ff */
[----:B------:R-:W-:Y:S01]  /*17480*/  ISETP.GT.AND P4, PT, R0, 0x8, P1 ;  /* 0x000000080000780c */ /* 0x000fe20000f84270 */
[----:B------:R-:W-:Y:S02]  /*17490*/  BSSY B1, `(.L_x_298) ;  /* 0x0000007000017945 */ /* 0x000fe40003800000 */
[----:B------:R-:W-:-:S04]  /*174a0*/  FMUL R10, R11, R16 ;  /* 0x000000100b0a7220 */ /* 0x000fc80000400000 */
[----:B------:R-:W-:-:S05]  /*174b0*/  FFMA R10, R29, R2, R10 ;  /* 0x000000021d0a7223 */ /* 0x000fca000000000a */
[----:B------:R-:W-:-:S05]  /*174c0*/  F2FP.BF16.F32.PACK_AB R10, RZ, R10 ;  /* 0x0000000aff0a723e */ /* 0x000fca00000010ff */
[----:B------:R2:W-:Y:S01]  /*174d0*/  @P2 STG.E.U16 desc[UR44][R8.64+0x12], R10 ;  /* 0x0000120a08002986 */ /* 0x0005e2000c10152c */
[----:B------:R-:W-:Y:S05]  /*174e0*/  @!P4 BRA `(.L_x_299) ;  /* 0x000000000004c947 */ /* 0x000fea0003800000 */
[----:B------:R0:W5:Y:S02]  /*174f0*/  LDG.E.LTC128B.U16 R3, desc[UR44][R12.64+0x10] ;  /* 0x0000102c0c037981 */ /* 0x000164000c1e1520 */
.L_x_299:
[----:B------:R-:W-:Y:S05]  /*17500*/  BSYNC B1 ;  /* 0x0000000000017941 */ /* 0x000fea0003800000 */
.L_x_298:
[----:B-----5:R-:W-:Y:S01]  /*17510*/  IMAD.U32 R11, R3, 0x10000, RZ ;  /* 0x00010000030b7824 */ /* 0x020fe200078e00ff */
[----:B--2---:R-:W-:Y:S01]  /*17520*/  IADD3 R10, P3, R160, R8, RZ ;  /* 0x00000008a00a7210 */ /* 0x004fe20007f7e0ff */
[----:B------:R-:W-:Y:S01]  /*17530*/  BSSY B1, `(.L_x_300) ;  /* 0x0000009000017945 */ /* 0x000fe20003800000 */
[----:B------:R-:W-:Y:S01]  /*17540*/  ISETP.GT.AND P2, PT, R0, 0x9, P1 ;  /* 0x000000090000780c */ /* 0x000fe20000f44270 */
[----:B------:R-:W-:-:S04]  /*17550*/  FMUL R11, R11, R16 ;  /* 0x000000100b0b7220 */ /* 0x000fc80000400000 */
[----:B------:R-:W-:-:S05]  /*17560*/  FFMA R11, R30, R2, R11 ;  /* 0x000000021e0b7223 */ /* 0x000fca000000000b */
[----:B------:R-:W-:Y:S02]  /*17570*/  F2FP.BF16.F32.PACK_AB R14, RZ, R11 ;  /* 0x0000000bff0e723e */ /* 0x000fe400000010ff */
[----:B------:R-:W-:-:S05]  /*17580*/  IADD3.X R11, R158, R9, RZ, P3, !PT ;  /* 0x000000099e0b7210 */ /* 0x000fca0001ffe4ff */
[----:B------:R2:W-:Y:S01]  /*17590*/  @P4 STG.E.U16 desc[UR44][R10.64+0x10], R14 ;  /* 0x0000100e0a004986 */ /* 0x0005e2000c10152c */
[----:B------:R-:W-:Y:S05]  /*175a0*/  @!P2 BRA `(.L_x_301) ;  /* 0x000000000004a947 */ /* 0x000fea0003800000 */
[----:B------:R0:W5:Y:S02]  /*175b0*/  LDG.E.LTC128B.U16 R3, desc[UR44][R12.64+0x12] ;  /* 0x0000122c0c037981 */ /* 0x000164000c1e1520 */
.L_x_301:
[----:B------:R-:W-:Y:S05]  /*175c0*/  BSYNC B1 ;  /* 0x0000000000017941 */ /* 0x000fea0003800000 */
.L_x_300:
[----:B--2--5:R-:W-:Y:S01]  /*175d0*/  IMAD.U32 R11, R3, 0x10000, RZ ;  /* 0x00010000030b7824 */ /* 0x024fe200078e00ff */
[----:B------:R-:W-:Y:S01]  /*175e0*/  IADD3 R160, P4, P5, R160, R4, R161 ;  /* 0x00000004a0a07210 */ /* 0x000fe20007d9e0a1 */
[----:B------:R-:W-:Y:S01]  /*175f0*/  BSSY B1, `(.L_x_302) ;  /* 0x0000009000017945 */ /* 0x000fe20003800000 */
[----:B------:R-:W-:Y:S01]  /*17600*/  ISETP.GT.AND P3, PT, R0, 0x10, P0 ;  /* 0x000000100000780c */ /* 0x000fe20000764270 */
[----:B------:R-:W-:Y:S01]  /*17610*/  FMUL R10, R11, R16 ;  /* 0x000000100b0a7220 */ /* 0x000fe20000400000 */
[----:B------:R-:W-:-:S03]  /*17620*/  IADD3.X R161, R158, R5, R165, P4, P5 ;  /* 0x000000059ea17210 */ /* 0x000fc600027ea4a5 */
[----:B------:R-:W-:-:S05]  /*17630*/  FFMA R10, R31, R2, R10 ;  /* 0x000000021f0a7223 */ /* 0x000fca000000000a */
[----:B------:R-:W-:-:S05]  /*17640*/  F2FP.BF16.F32.PACK_AB R10, RZ, R10 ;  /* 0x0000000aff0a723e */ /* 0x000fca00000010ff */
[----:B------:R2:W-:Y:S01]  /*17650*/  @P2 STG.E.U16 desc[UR44][R160.64+0x12], R10 ;  /* 0x0000120aa0002986 */ /* 0x0005e2000c10152c */
[----:B------:R-:W-:Y:S05]  /*17660*/  @!P3 BRA `(.L_x_303) ;  /* 0x000000000004b947 */ /* 0x000fea0003800000 */
[----:B------:R0:W5:Y:S02]  /*17670*/  LDG.E.LTC128B.U16 R3, desc[UR44][R6.64+0x20] ;  /* 0x0000202c06037981 */ /* 0x000164000c1e1520 */
.L_x_303:
[----:B------:R-:W-:Y:S05]  /*17680*/  BSYNC B1 ;  /* 0x0000000000017941 */ /* 0x000fea0003800000 */
.L_x_302:
[----:B-----5:R-:W-:Y:S01]  /*17690*/  IMAD.U32 R5, R3, 0x10000, RZ ;  /* 0x0001000003057824 */ /* 0x020fe200078e00ff */
        /* <DEDUP_REMOVED lines=8> */
.L_x_305:
[----:B------:R-:W-:Y:S05]  /*17720*/  BSYNC B1 ;  /* 0x0000000000017941 */ /* 0x000fea0003800000 */
.L_x_304:
[----:B0----5:R-:W-:Y:S01]  /*17730*/  SHF.L.U32 R5, R3, 0x10, RZ ;  /* 0x0000001003057819 */ /* 0x021fe200000006ff */
        /* <DEDUP_REMOVED lines=8> */
.L_x_307:
[----:B------:R-:W-:Y:S05]  /*177c0*/  BSYNC B1 ;  /* 0x0000000000017941 */ /* 0x000fea0003800000 */
.L_x_306:
[----:B-----5:R-:W-:Y:S01]  /*177d0*/  IMAD.U32 R5, R3, 0x10000, RZ ;  /* 0x0001000003057824 */ /* 0x020fe200078e00ff */
[----:B------:R-:W-:Y:S01]  /*177e0*/  ISETP.GT.AND P2, PT, R0, 0x11, P1 ;  /* 0x000000110000780c */ /* 0x000fe20000f44270 */
[----:B0-----:R-:W-:Y:S01]  /*177f0*/  @P3 IMAD.MOV.U32 R4, RZ, RZ, R160 ;  /* 0x000000ffff043224 */ /* 0x001fe200078e00a0 */
[----:B------:R-:W-:Y:S01]  /*17800*/  BSSY B1, `(.L_x_308) ;  /* 0x0000009000017945 */ /* 0x000fe20003800000 */
[----:B------:R-:W-:-:S04]  /*17810*/  FMUL R5, R5, R16 ;  /* 0x0000001005057220 */ /* 0x000fc80000400000 */
[----:B------:R-:W-:-:S05]  /*17820*/  FFMA R5, R34, R2, R5 ;  /* 0x0000000222057223 */ /* 0x000fca0000000005 */
[----:B------:R-:W-:-:S04]  /*17830*/  F2FP.BF16.F32.PACK_AB R5, RZ, R5 ;  /* 0x00000005ff05723e */ /* 0x000fc800000010ff */
[----:B--2---:R-:W-:Y:S02]  /*17840*/  PRMT R10, R5, 0x7610, R10 ;  /* 0x00007610050a7816 */ /* 0x004fe4000000000a */
[----:B------:R-:W-:-:S05]  /*17850*/  @P3 MOV R5, R161 ;  /* 0x000000a100053202 */ /* 0x000fca0000000f00 */
[----:B------:R0:W-:Y:S01]  /*17860*/  @P3 STG.E.U16 desc[UR44][R4.64+0x20], R10 ;  /* 0x0000200a04003986 */ /* 0x0001e2000c10152c */
[----:B------:R-:W-:Y:S05]  /*17870*/  @!P2 BRA `(.L_x_309) ;  /* 0x000000000004a947 */ /* 0x000fea0003800000 */
[----:B------:R2:W5:Y:S02]  /*17880*/  LDG.E.LTC128B.U16 R3, desc[UR44][R12.64+0x22] ;  /* 0x0000222c0c037981 */ /* 0x000564000c1e1520 */
.L_x_309:
[----:B------:R-:W-:Y:S05]  /*17890*/  BSYNC B1 ;  /* 0x0000000000017941 */ /* 0x000fea0003800000 */
.L_x_308:
[----:B0----5:R-:W-:Y:S01]  /*178a0*/  IMAD.U32 R5, R3, 0x10000, RZ ;  /* 0x0001000003057824 */ /* 0x021fe200078e00ff */
[----:B------:R-:W-:Y:S01]  /*178b0*/  ISETP.GT.AND P3, PT, R0, 0x18, P0 ;  /* 0x000000180000780c */ /* 0x000fe20000764270 */
[----:B------:R-:W-:Y:S02]  /*178c0*/  BSSY B1, `(.L_x_310) ;  /* 0x000000a000017945 */ /* 0x000fe40003800000 */
[----:B------:R-:W-:Y:S01]  /*178d0*/  FMUL R4, R5, R16 ;  /* 0x0000001005047220 */ /* 0x000fe20000400000 */
[----:B------:R-:W-:-:S03]  /*178e0*/  @P2 MOV R5, R161 ;  /* 0x000000a100052202 */ /* 0x000fc60000000f00 */
[----:B------:R-:W-:-:S05]  /*178f0*/  FFMA R4, R35, R2, R4 ;  /* 0x0000000223047223 */ /* 0x000fca0000000004 */
[----:B------:R-:W-:-:S04]  /*17900*/  F2FP.BF16.F32.PACK_AB R4, RZ, R4 ;  /* 0x00000004ff04723e */ /* 0x000fc800000010ff */
[----:B------:R-:W-:Y:S01]  /*17910*/  PRMT R10, R4, 0x7610, R10 ;  /* 0x00007610040a7816 */ /* 0x000fe2000000000a */
[----:B------:R-:W-:-:S05]  /*17920*/  @P2 IMAD.MOV.U32 R4, RZ, RZ, R160 ;  /* 0x000000ffff042224 */ /* 0x000fca00078e00a0 */
[----:B------:R0:W-:Y:S01]  /*17930*/  @P2 STG.E.U16 desc[UR44][R4.64+0x22], R10 ;  /* 0x0000220a04002986 */ /* 0x0001e2000c10152c */
[----:B------:R-:W-:Y:S05]  /*17940*/  @!P3 BRA `(.L_x_311) ;  /* 0x000000000004b947 */ /* 0x000fea0003800000 */
[----:B------:R0:W5:Y:S02]  /*17950*/  LDG.E.LTC128B.U16 R3, desc[UR44][R6.64+0x30] ;  /* 0x0000302c06037981 */ /* 0x000164000c1e1520 */
.L_x_311:
[----:B------:R-:W-:Y:S05]  /*17960*/  BSYNC B1 ;  /* 0x0000000000017941 */ /* 0x000fea0003800000 */
.L_x_310:
[----:B0----5:R-:W-:Y:S01]  /*17970*/  IMAD.U32 R5, R3, 0x10000, RZ ;  /* 0x0001000003057824 */ /* 0x021fe200078e00ff */
        /* <DEDUP_REMOVED lines=8> */
.L_x_313:
[----:B------:R-:W-:Y:S05]  /*17a00*/  BSYNC B1 ;  /* 0x0000000000017941 */ /* 0x000fea0003800000 */
.L_x_312:
        /* <DEDUP_REMOVED lines=9> */
.L_x_315:
[----:B------:R-:W-:Y:S05]  /*17aa0*/  BSYNC B1 ;  /* 0x0000000000017941 */ /* 0x000fea0003800000 */
.L_x_314:
[----:B-----5:R-:W-:Y:S01]  /*17ab0*/  SHF.L.U32 R5, R3, 0x10, RZ ;  /* 0x0000001003057819 */ /* 0x020fe200000006ff */
[----:B0-----:R-:W-:Y:S01]  /*17ac0*/  @P3 IMAD.MOV.U32 R4, RZ, RZ, R160 ;  /* 0x000000ffff043224 */ /* 0x001fe200078e00a0 */
[----:B------:R-:W-:Y:S01]  /*17ad0*/  ISETP.GT.AND P2, PT, R0, 0x19, P1 ;  /* 0x000000190000780c */ /* 0x000fe20000f44270 */
[----:B------:R-:W-:Y:S02]  /*17ae0*/  BSSY B1, `(.L_x_316) ;  /* 0x0000009000017945 */ /* 0x000fe40003800000 */
[----:B------:R-:W-:-:S04]  /*17af0*/  FMUL R5, R5, R16 ;  /* 0x0000001005057220 */ /* 0x000fc80000400000 */
[----:B------:R-:W-:-:S05]  /*17b00*/  FFMA R5, R38, R2, R5 ;  /* 0x0000000226057223 */ /* 0x000fca0000000005 */
[----:B------:R-:W-:-:S04]  /*17b10*/  F2FP.BF16.F32.PACK_AB R5, RZ, R5 ;  /* 0x00000005ff05723e */ /* 0x000fc800000010ff */
[----:B------:R-:W-:Y:S01]  /*17b20*/  PRMT R10, R5, 0x7610, R10 ;  /* 0x00007610050a7816 */ /* 0x000fe2000000000a */
[----:B------:R-:W-:-:S05]  /*17b30*/  @P3 IMAD.MOV.U32 R5, RZ, RZ, R161 ;  /* 0x000000ffff053224 */ /* 0x000fca00078e00a1 */
[----:B------:R0:W-:Y:S01]  /*17b40*/  @P3 STG.E.U16 desc[UR44][R4.64+0x30], R10 ;  /* 0x0000300a04003986 */ /* 0x0001e2000c10152c */
[----:B------:R-:W-:Y:S05]  /*17b50*/  @!P2 BRA `(.L_x_317) ;  /* 0x000000000004a947 */ /* 0x000fea0003800000 */
[----:B------:R0:W5:Y:S02]  /*17b60*/  LDG.E.LTC128B.U16 R3, desc[UR44][R12.64+0x32] ;  /* 0x0000322c0c037981 */ /* 0x000164000c1e1520 */
.L_x_317:
[----:B------:R-:W-:Y:S05]  /*17b70*/  BSYNC B1 ;  /* 0x0000000000017941 */ /* 0x000fea0003800000 */
.L_x_316:
[----:B0----5:R-:W-:Y:S01]  /*17b80*/  SHF.L.U32 R5, R3, 0x10, RZ ;  /* 0x0000001003057819 */ /* 0x021fe200000006ff */
[----:B------:R-:W-:Y:S01]  /*17b90*/  BSSY B1, `(.L_x_318) ;  /* 0x000000b000017945 */ /* 0x000fe20003800000 */
[----:B------:R-:W-:-:S03]  /*17ba0*/  ISETP.GT.AND P3, PT, R0, 0x20, P0 ;  /* 0x000000200000780c */ /* 0x000fc60000764270 */
[----:B------:R-:W-:Y:S01]  /*17bb0*/  FMUL R4, R5, R16 ;  /* 0x0000001005047220 */ /* 0x000fe20000400000 */
[----:B------:R-:W-:-:S03]  /*17bc0*/  @P2 IMAD.MOV.U32 R5, RZ, RZ, R161 ;  /* 0x000000ffff052224 */ /* 0x000fc600078e00a1 */
[----:B------:R-:W-:-:S05]  /*17bd0*/  FFMA R4, R39, R2, R4 ;  /* 0x0000000227047223 */ /* 0x000fca0000000004 */
[----:B------:R-:W-:-:S04]  /*17be0*/  F2FP.BF16.F32.PACK_AB R4, RZ, R4 ;  /* 0x00000004ff04723e */ /* 0x000fc800000010ff */
[----:B------:R-:W-:Y:S01]  /*17bf0*/  PRMT R10, R4, 0x7610, R10 ;  /* 0x00007610040a7816 */ /* 0x000fe2000000000a */
[----:B------:R-:W-:-:S05]  /*17c00*/  @P2 IMAD.MOV.U32 R4, RZ, RZ, R160 ;  /* 0x000000ffff042224 */ /* 0x000fca00078e00a0 */
[----:B------:R0:W-:Y:S01]  /*17c10*/  @P2 STG.E.U16 desc[UR44][R4.64+0x32], R10 ;  /* 0x0000320a04002986 */ /* 0x0001e2000c10152c */
[----:B------:R-:W-:Y:S05]  /*17c20*/  @!P3 BRA `(.L_x_319) ;  /* 0x000000000004b947 */ /* 0x000fea0003800000 */
[----:B------:R0:W5:Y:S02]  /*17c30*/  LDG.E.LTC128B.U16 R3, desc[UR44][R6.64+0x40] ;  /* 0x0000402c06037981 */ /* 0x000164000c1e1520 */
.L_x_319:
[----:B------:R-:W-:Y:S05]  /*17c40*/  BSYNC B1 ;  /* 0x0000000000017941 */ /* 0x000fea0003800000 */
.L_x_318:
        /* <DEDUP_REMOVED lines=9> */
.L_x_321:
[----:B------:R-:W-:Y:S05]  /*17ce0*/  BSYNC B1 ;  /* 0x0000000000017941 */ /* 0x000fea0003800000 */
.L_x_320:
        /* <DEDUP_REMOVED lines=9> */
.L_x_323:
[----:B------:R-:W-:Y:S05]  /*17d80*/  BSYNC B1 ;  /* 0x0000000000017941 */ /* 0x000fea0003800000 */
.L_x_322:
[----:B-----5:R-:W-:Y:S01]  /*17d90*/  IMAD.U32 R5, R3, 0x10000, RZ ;  /* 0x0001000003057824 */ /* 0x020fe200078e00ff */
[----:B0-----:R-:W-:Y:S01]  /*17da0*/  @P3 MOV R4, R160 ;  /* 0x000000a000043202 */ /* 0x001fe20000000f00 */
[----:B------:R-:W-:Y:S01]  /*17db0*/  BSSY B1, `(.L_x_324) ;  /* 0x000000a000017945 */ /* 0x000fe20003800000 */
[----:B------:R-:W-:Y:S01]  /*17dc0*/  ISETP.GT.AND P2, PT, R0, 0x21, P1 ;  /* 0x000000210000780c */ /* 0x000fe20000f44270 */
        /* <DEDUP_REMOVED lines=8> */
.L_x_325:
[----:B------:R-:W-:Y:S05]  /*17e50*/  BSYNC B1 ;  /* 0x0000000000017941 */ /* 0x000fea0003800000 */
.L_x_324:
[----:B0----5:R-:W-:Y:S01]  /*17e60*/  IMAD.U32 R5, R3, 0x10000, RZ ;  /* 0x0001000003057824 */ /* 0x021fe200078e00ff */
[----:B------:R-:W-:Y:S01]  /*17e70*/  ISETP.GT.AND P3, PT, R0, 0x28, P0 ;  /* 0x000000280000780c */ /* 0x000fe20000764270 */
[----:B------:R-:W-:Y:S02]  /*17e80*/  BSSY B1, `(.L_x_326) ;  /* 0x000000a000017945 */ /* 0x000fe40003800000 */
[----:B------:R-:W-:Y:S01]  /*17e90*/  FMUL R4, R5, R16 ;  /* 0x0000001005047220 */ /* 0x000fe20000400000 */
[----:B------:R-:W-:-:S03]  /*17ea0*/  @P2 IMAD.MOV.U32 R5, RZ, RZ, R161 ;  /* 0x000000ffff052224 */ /* 0x000fc600078e00a1 */
[----:B------:R-:W-:-:S05]  /*17eb0*/  FFMA R4, R43, R2, R4 ;  /* 0x000000022b047223 */ /* 0x000fca0000000004 */
[----:B------:R-:W-:-:S04]  /*17ec0*/  F2FP.BF16.F32.PACK_AB R4, RZ, R4 ;  /* 0x00000004ff04723e */ /* 0x000fc800000010ff */
[----:B------:R-:W-:Y:S02]  /*17ed0*/  PRMT R10, R4, 0x7610, R10 ;  /* 0x00007610040a7816 */ /* 0x000fe4000000000a */
[----:B------:R-:W-:-:S05]  /*17ee0*/  @P2 MOV R4, R160 ;  /* 0x000000a000042202 */ /* 0x000fca0000000f00 */
[----:B------:R0:W-:Y:S01]  /*17ef0*/  @P2 STG.E.U16 desc[UR44][R4.64+0x42], R10 ;  /* 0x0000420a04002986 */ /* 0x0001e2000c10152c */
[----:B------:R-:W-:Y:S05]  /*17f00*/  @!P3 BRA `(.L_x_327) ;  /* 0x000000000004b947 */ /* 0x000fea0003800000 */
[----:B------:R0:W5:Y:S02]  /*17f10*/  LDG.E.LTC128B.U16 R3, desc[UR44][R6.64+0x50] ;  /* 0x0000502c06037981 */ /* 0x000164000c1e1520 */
.L_x_327:
[----:B------:R-:W-:Y:S05]  /*17f20*/  BSYNC B1 ;  /* 0x0000000000017941 */ /* 0x000fea0003800000 */
.L_x_326:
        /* <DEDUP_REMOVED lines=9> */
.L_x_329:
[----:B------:R-:W-:Y:S05]  /*17fc0*/  BSYNC B1 ;  /* 0x0000000000017941 */ /* 0x000fea0003800000 */
.L_x_328:
        /* <DEDUP_REMOVED lines=9> */
.L_x_331:
[----:B------:R-:W-:Y:S05]  /*18060*/  BSYNC B1 ;  /* 0x0000000000017941 */ /* 0x000fea0003800000 */
.L_x_330:
[----:B-----5:R-:W-:Y:S01]  /*18070*/  IMAD.U32 R5, R3, 0x10000, RZ ;  /* 0x0001000003057824 */ /* 0x020fe200078e00ff */
[----:B------:R-:W-:Y:S01]  /*18080*/  ISETP.GT.AND P2, PT, R0, 0x29, P1 ;  /* 0x000000290000780c */ /* 0x000fe20000f44270 */
[----:B0-----:R-:W-:Y:S01]  /*18090*/  @P3 IMAD.MOV.U32 R4, RZ, RZ, R160 ;  /* 0x000000ffff043224 */ /* 0x001fe200078e00a0 */
[----:B------:R-:W-:Y:S01]  /*180a0*/  BSSY B1, `(.L_x_332) ;  /* 0x0000009000017945 */ /* 0x000fe20003800000 */
[----:B------:R-:W-:-:S04]  /*180b0*/  FMUL R5, R5, R16 ;  /* 0x0000001005057220 */ /* 0x000fc80000400000 */
[----:B------:R-:W-:-:S05]  /*180c0*/  FFMA R5, R46, R2, R5 ;  /* 0x000000022e057223 */ /* 0x000fca0000000005 */
[----:B------:R-:W-:-:S04]  /*180d0*/  F2FP.BF16.F32.PACK_AB R5, RZ, R5 ;  /* 0x00000005ff05723e */ /* 0x000fc800000010ff */
[----:B------:R-:W-:Y:S02]  /*180e0*/  PRMT R10, R5, 0x7610, R10 ;  /* 0x00007610050a7816 */ /* 0x000fe4000000000a */
[----:B------:R-:W-:-:S05]  /*180f0*/  @P3 MOV R5, R161 ;  /* 0x000000a100053202 */ /* 0x000fca0000000f00 */
[----:B------:R0:W-:Y:S01]  /*18100*/  @P3 STG.E.U16 desc[UR44][R4.64+0x50], R10 ;  /* 0x0000500a04003986 */ /* 0x0001e2000c10152c */
[----:B------:R-:W-:Y:S05]  /*18110*/  @!P2 BRA `(.L_x_333) ;  /* 0x000000000004a947 */ /* 0x000fea0003800000 */
[----:B------:R0:W5:Y:S02]  /*18120*/  LDG.E.LTC128B.U16 R3, desc[UR44][R12.64+0x52] ;  /* 0x0000522c0c037981 */ /* 0x000164000c1e1520 */
.L_x_333:
[----:B------:R-:W-:Y:S05]  /*18130*/  BSYNC B1 ;  /* 0x0000000000017941 */ /* 0x000fea0003800000 */
.L_x_332:
        /* <DEDUP_REMOVED lines=12> */
.L_x_335:
[----:B------:R-:W-:Y:S05]  /*18200*/  BSYNC B1 ;  /* 0x0000000000017941 */ /* 0x000fea0003800000 */
.L_x_334:
        /* <DEDUP_REMOVED lines=9> */
.L_x_337:
[----:B------:R-:W-:Y:S05]  /*182a0*/  BSYNC B1 ;  /* 0x0000000000017941 */ /* 0x000fea0003800000 */
.L_x_336:
        /* <DEDUP_REMOVED lines=9> */
.L_x_339:
[----:B------:R-:W-:Y:S05]  /*18340*/  BSYNC B1 ;  /* 0x0000000000017941 */ /* 0x000fea0003800000 */
.L_x_338:
        /* <DEDUP_REMOVED lines=12> */
.L_x_341:
[----:B------:R-:W-:Y:S05]  /*18410*/  BSYNC B1 ;  /* 0x0000000000017941 */ /* 0x000fea0003800000 */
.L_x_340:
        /* <DEDUP_REMOVED lines=12> */
.L_x_343:
[----:B------:R-:W-:Y:S05]  /*184e0*/  BSYNC B1 ;  /* 0x0000000000017941 */ /* 0x000fea0003800000 */
.L_x_342:
        /* <DEDUP_REMOVED lines=9> */
.L_x_345:
[----:B------:R-:W-:Y:S05]  /*18580*/  BSYNC B1 ;  /* 0x0000000000017941 */ /* 0x000fea0003800000 */
.L_x_344:
        /* <DEDUP_REMOVED lines=9> */
.L_x_347:
[----:B------:R-:W-:Y:S05]  /*18620*/  BSYNC B1 ;  /* 0x0000000000017941 */ /* 0x000fea0003800000 */
.L_x_346:
        /* <DEDUP_REMOVED lines=12> */
.L_x_349:
[----:B------:R-:W-:Y:S05]  /*186f0*/  BSYNC B1 ;  /* 0x0000000000017941 */ /* 0x000fea0003800000 */
.L_x_348:
        /* <DEDUP_REMOVED lines=12> */
.L_x_351:
[----:B------:R-:W-:Y:S05]  /*187c0*/  BSYNC B1 ;  /* 0x0000000000017941 */ /* 0x000fea0003800000 */
.L_x_350:
        /* <DEDUP_REMOVED lines=9> */
.L_x_353:
[----:B------:R-:W-:Y:S05]  /*18860*/  BSYNC B1 ;  /* 0x0000000000017941 */ /* 0x000fea0003800000 */
.L_x_352:
        /* <DEDUP_REMOVED lines=9> */
.L_x_355:
[----:B------:R-:W-:Y:S05]  /*18900*/  BSYNC B1 ;  /* 0x0000000000017941 */ /* 0x000fea0003800000 */
.L_x_354:
        /* <DEDUP_REMOVED lines=12> */
.L_x_357:
[----:B------:R-:W-:Y:S05]  /*189d0*/  BSYNC B1 ;  /* 0x0000000000017941 */ /* 0x000fea0003800000 */
.L_x_356:
        /* <DEDUP_REMOVED lines=12> */
.L_x_359:
[----:B------:R-:W-:Y:S05]  /*18aa0*/  BSYNC B1 ;  /* 0x0000000000017941 */ /* 0x000fea0003800000 */
.L_x_358:
        /* <DEDUP_REMOVED lines=9> */
.L_x_361:
[----:B------:R-:W-:Y:S05]  /*18b40*/  BSYNC B1 ;  /* 0x0000000000017941 */ /* 0x000fea0003800000 */
.L_x_360:
        /* <DEDUP_REMOVED lines=9> */
.L_x_363:
[----:B------:R-:W-:Y:S05]  /*18be0*/  BSYNC B1 ;  /* 0x0000000000017941 */ /* 0x000fea0003800000 */
.L_x_362:
        /* <DEDUP_REMOVED lines=12> */
.L_x_365:
[----:B------:R-:W-:Y:S05]  /*18cb0*/  BSYNC B1 ;  /* 0x0000000000017941 */ /* 0x000fea0003800000 */
.L_x_364:
        /* <DEDUP_REMOVED lines=12> */
.L_x_367:
[----:B------:R-:W-:Y:S05]  /*18d80*/  BSYNC B1 ;  /* 0x0000000000017941 */ /* 0x000fea0003800000 */
.L_x_366:
        /* <DEDUP_REMOVED lines=9> */
.L_x_369:
[----:B------:R-:W-:Y:S05]  /*18e20*/  BSYNC B1 ;  /* 0x0000000000017941 */ /* 0x000fea0003800000 */
.L_x_368:
        /* <DEDUP_REMOVED lines=9> */
.L_x_371:
[----:B------:R-:W-:Y:S05]  /*18ec0*/  BSYNC B1 ;  /* 0x0000000000017941 */ /* 0x000fea0003800000 */
.L_x_370:
        /* <DEDUP_REMOVED lines=12> */
.L_x_373:
[----:B------:R-:W-:Y:S05]  /*18f90*/  BSYNC B1 ;  /* 0x0000000000017941 */ /* 0x000fea0003800000 */
.L_x_372:
        /* <DEDUP_REMOVED lines=12> */
.L_x_375:
[----:B------:R-:W-:Y:S05]  /*19060*/  BSYNC B1 ;  /* 0x0000000000017941 */ /* 0x000fea0003800000 */
.L_x_374:
        /* <DEDUP_REMOVED lines=9> */
.L_x_377:
[----:B------:R-:W-:Y:S05]  /*19100*/  BSYNC B1 ;  /* 0x0000000000017941 */ /* 0x000fea0003800000 */
.L_x_376:
        /* <DEDUP_REMOVED lines=9> */
.L_x_379:
[----:B------:R-:W-:Y:S05]  /*191a0*/  BSYNC B1 ;  /* 0x0000000000017941 */ /* 0x000fea0003800000 */
.L_x_378:
        /* <DEDUP_REMOVED lines=12> */
.L_x_381:
[----:B------:R-:W-:Y:S05]  /*19270*/  BSYNC B1 ;  /* 0x0000000000017941 */ /* 0x000fea0003800000 */
.L_x_380:
        /* <DEDUP_REMOVED lines=12> */
.L_x_383:
[----:B------:R-:W-:Y:S05]  /*19340*/  BSYNC B1 ;  /* 0x0000000000017941 */ /* 0x000fea0003800000 */
.L_x_382:
        /* <DEDUP_REMOVED lines=9> */
.L_x_385:
[----:B------:R-:W-:Y:S05]  /*193e0*/  BSYNC B1 ;  /* 0x0000000000017941 */ /* 0x000fea0003800000 */
.L_x_384:
        /* <DEDUP_REMOVED lines=9> */
.L_x_387:
[----:B------:R-:W-:Y:S05]  /*19480*/  BSYNC B1 ;  /* 0x0000000000017941 */ /* 0x000fea0003800000 */
.L_x_386:
        /* <DEDUP_REMOVED lines=12> */
.L_x_389:
[----:B------:R-:W-:Y:S05]  /*19550*/  BSYNC B1 ;  /* 0x0000000000017941 */ /* 0x000fea0003800000 */
.L_x_388:
        /* <DEDUP_REMOVED lines=12> */
.L_x_391:
[----:B------:R-:W-:Y:S05]  /*19620*/  BSYNC B1 ;  /* 0x0000000000017941 */ /* 0x000fea0003800000 */
.L_x_390:
        /* <DEDUP_REMOVED lines=9> */
.L_x_393:
[----:B------:R-:W-:Y:S05]  /*196c0*/  BSYNC B1 ;  /* 0x0000000000017941 */ /* 0x000fea0003800000 */
.L_x_392:
        /* <DEDUP_REMOVED lines=9> */
.L_x_395:
[----:B------:R-:W-:Y:S05]  /*19760*/  BSYNC B1 ;  /* 0x0000000000017941 */ /* 0x000fea0003800000 */
.L_x_394:
        /* <DEDUP_REMOVED lines=12> */
.L_x_397:
[----:B------:R-:W-:Y:S05]  /*19830*/  BSYNC B1 ;  /* 0x0000000000017941 */ /* 0x000fea0003800000 */
.L_x_396:
        /* <DEDUP_REMOVED lines=12> */
.L_x_399:
[----:B------:R-:W-:Y:S05]  /*19900*/  BSYNC B1 ;  /* 0x0000000000017941 */ /* 0x000fea0003800000 */
.L_x_398:
        /* <DEDUP_REMOVED lines=9> */
.L_x_401:
[----:B------:R-:W-:Y:S05]  /*199a0*/  BSYNC B1 ;  /* 0x0000000000017941 */ /* 0x000fea0003800000 */
.L_x_400:
        /* <DEDUP_REMOVED lines=9> */
.L_x_403:
[----:B------:R-:W-:Y:S05]  /*19a40*/  BSYNC B1 ;  /* 0x0000000000017941 */ /* 0x000fea0003800000 */
.L_x_402:
        /* <DEDUP_REMOVED lines=12> */
.L_x_405:
[----:B------:R-:W-:Y:S05]  /*19b10*/  BSYNC B1 ;  /* 0x0000000000017941 */ /* 0x000fea0003800000 */
.L_x_404:
        /* <DEDUP_REMOVED lines=12> */
.L_x_407:
[----:B------:R-:W-:Y:S05]  /*19be0*/  BSYNC B1 ;  /* 0x0000000000017941 */ /* 0x000fea0003800000 */
.L_x_406:
        /* <DEDUP_REMOVED lines=9> */
.L_x_409:
[----:B------:R-:W-:Y:S05]  /*19c80*/  BSYNC B1 ;  /* 0x0000000000017941 */ /* 0x000fea0003800000 */
.L_x_408:
        /* <DEDUP_REMOVED lines=9> */
.L_x_411:
[----:B------:R-:W-:Y:S05]  /*19d20*/  BSYNC B1 ;  /* 0x0000000000017941 */ /* 0x000fea0003800000 */
.L_x_410:
        /* <DEDUP_REMOVED lines=12> */
.L_x_413:
[----:B------:R-:W-:Y:S05]  /*19df0*/  BSYNC B1 ;  /* 0x0000000000017941 */ /* 0x000fea0003800000 */
.L_x_412:
        /* <DEDUP_REMOVED lines=12> */
.L_x_415:
[----:B------:R-:W-:Y:S05]  /*19ec0*/  BSYNC B1 ;  /* 0x0000000000017941 */ /* 0x000fea0003800000 */
.L_x_414:
        /* <DEDUP_REMOVED lines=9> */
.L_x_417:
[----:B------:R-:W-:Y:S05]  /*19f60*/  BSYNC B1 ;  /* 0x0000000000017941 */ /* 0x000fea0003800000 */
.L_x_416:
        /* <DEDUP_REMOVED lines=9> */
.L_x_419:
[----:B------:R-:W-:Y:S05]  /*1a000*/  BSYNC B1 ;  /* 0x0000000000017941 */ /* 0x000fea0003800000 */
.L_x_418:
        /* <DEDUP_REMOVED lines=12> */
.L_x_421:
[----:B------:R-:W-:Y:S05]  /*1a0d0*/  BSYNC B1 ;  /* 0x0000000000017941 */ /* 0x000fea0003800000 */
.L_x_420:
        /* <DEDUP_REMOVED lines=12> */
.L_x_423:
[----:B------:R-:W-:Y:S05]  /*1a1a0*/  BSYNC B1 ;  /* 0x0000000000017941 */ /* 0x000fea0003800000 */
.L_x_422:
        /* <DEDUP_REMOVED lines=9> */
.L_x_425:
[----:B------:R-:W-:Y:S05]  /*1a240*/  BSYNC B1 ;  /* 0x0000000000017941 */ /* 0x000fea0003800000 */
.L_x_424:
        /* <DEDUP_REMOVED lines=9> */
.L_x_427:
[----:B------:R-:W-:Y:S05]  /*1a2e0*/  BSYNC B1 ;  /* 0x0000000000017941 */ /* 0x000fea0003800000 */
.L_x_426:
        /* <DEDUP_REMOVED lines=12> */
.L_x_429:
[----:B------:R-:W-:Y:S05]  /*1a3b0*/  BSYNC B1 ;  /* 0x0000000000017941 */ /* 0x000fea0003800000 */
.L_x_428:
        /* <DEDUP_REMOVED lines=12> */
.L_x_431:
[----:B------:R-:W-:Y:S05]  /*1a480*/  BSYNC B1 ;  /* 0x0000000000017941 */ /* 0x000fea0003800000 */
.L_x_430:
        /* <DEDUP_REMOVED lines=9> */
.L_x_433:
[----:B------:R-:W-:Y:S05]  /*1a520*/  BSYNC B1 ;  /* 0x0000000000017941 */ /* 0x000fea0003800000 */
.L_x_432:
        /* <DEDUP_REMOVED lines=9> */
.L_x_435:
[----:B------:R-:W-:Y:S05]  /*1a5c0*/  BSYNC B1 ;  /* 0x0000000000017941 */ /* 0x000fea0003800000 */
.L_x_434:
        /* <DEDUP_REMOVED lines=12> */
.L_x_437:
[----:B------:R-:W-:Y:S05]  /*1a690*/  BSYNC B1 ;  /* 0x0000000000017941 */ /* 0x000fea0003800000 */
.L_x_436:
        /* <DEDUP_REMOVED lines=12> */
.L_x_439:
[----:B------:R-:W-:Y:S05]  /*1a760*/  BSYNC B1 ;  /* 0x0000000000017941 */ /* 0x000fea0003800000 */
.L_x_438:
        /* <DEDUP_REMOVED lines=9> */
.L_x_441:
[----:B------:R-:W-:Y:S05]  /*1a800*/  BSYNC B1 ;  /* 0x0000000000017941 */ /* 0x000fea0003800000 */
.L_x_440:
        /* <DEDUP_REMOVED lines=9> */
.L_x_443:
[----:B------:R-:W-:Y:S05]  /*1a8a0*/  BSYNC B1 ;  /* 0x0000000000017941 */ /* 0x000fea0003800000 */
.L_x_442:
        /* <DEDUP_REMOVED lines=12> */
.L_x_445:
[----:B------:R-:W-:Y:S05]  /*1a970*/  BSYNC B1 ;  /* 0x0000000000017941 */ /* 0x000fea0003800000 */
.L_x_444:
        /* <DEDUP_REMOVED lines=12> */
.L_x_447:
[----:B------:R-:W-:Y:S05]  /*1aa40*/  BSYNC B1 ;  /* 0x0000000000017941 */ /* 0x000fea0003800000 */
.L_x_446:
        /* <DEDUP_REMOVED lines=9> */
.L_x_449:
[----:B------:R-:W-:Y:S05]  /*1aae0*/  BSYNC B1 ;  /* 0x0000000000017941 */ /* 0x000fea0003800000 */
.L_x_448:
        /* <DEDUP_REMOVED lines=9> */
.L_x_451:
[----:B------:R-:W-:Y:S05]  /*1ab80*/  BSYNC B1 ;  /* 0x0000000000017941 */ /* 0x000fea0003800000 */
.L_x_450:
        /* <DEDUP_REMOVED lines=12> */
.L_x_453:
[----:B------:R-:W-:Y:S05]  /*1ac50*/  BSYNC B1 ;  /* 0x0000000000017941 */ /* 0x000fea0003800000 */
.L_x_452:
        /* <DEDUP_REMOVED lines=12> */
.L_x_455:
[----:B------:R-:W-:Y:S05]  /*1ad20*/  BSYNC B1 ;  /* 0x0000000000017941 */ /* 0x000fea0003800000 */
.L_x_454:
        /* <DEDUP_REMOVED lines=9> */
.L_x_457:
[----:B------:R-:W-:Y:S05]  /*1adc0*/  BSYNC B1 ;  /* 0x0000000000017941 */ /* 0x000fea0003800000 */
.L_x_456:
        /* <DEDUP_REMOVED lines=9> */
.L_x_459:
[----:B------:R-:W-:Y:S05]  /*1ae60*/  BSYNC B1 ;  /* 0x0000000000017941 */ /* 0x000fea0003800000 */
.L_x_458:
        /* <DEDUP_REMOVED lines=12> */
.L_x_461:
[----:B------:R-:W-:Y:S05]  /*1af30*/  BSYNC B1 ;  /* 0x0000000000017941 */ /* 0x000fea0003800000 */
.L_x_460:
        /* <DEDUP_REMOVED lines=12> */
.L_x_463:
[----:B------:R-:W-:Y:S05]  /*1b000*/  BSYNC B1 ;  /* 0x0000000000017941 */ /* 0x000fea0003800000 */
.L_x_462:
        /* <DEDUP_REMOVED lines=9> */
.L_x_465:
[----:B------:R-:W-:Y:S05]  /*1b0a0*/  BSYNC B1 ;  /* 0x0000000000017941 */ /* 0x000fea0003800000 */
.L_x_464:
        /* <DEDUP_REMOVED lines=9> */
.L_x_467:
[----:B------:R-:W-:Y:S05]  /*1b140*/  BSYNC B1 ;  /* 0x0000000000017941 */ /* 0x000fea0003800000 */
.L_x_466:
        /* <DEDUP_REMOVED lines=12> */
.L_x_469:
[----:B------:R-:W-:Y:S05]  /*1b210*/  BSYNC B1 ;  /* 0x0000000000017941 */ /* 0x000fea0003800000 */
.L_x_468:
        /* <DEDUP_REMOVED lines=12> */
.L_x_471:
[----:B------:R-:W-:Y:S05]  /*1b2e0*/  BSYNC B1 ;  /* 0x0000000000017941 */ /* 0x000fea0003800000 */
.L_x_470:
        /* <DEDUP_REMOVED lines=9> */
.L_x_473:
[----:B------:R-:W-:Y:S05]  /*1b380*/  BSYNC B1 ;  /* 0x0000000000017941 */ /* 0x000fea0003800000 */
.L_x_472:
        /* <DEDUP_REMOVED lines=9> */
.L_x_475:
[----:B------:R-:W-:Y:S05]  /*1b420*/  BSYNC B1 ;  /* 0x0000000000017941 */ /* 0x000fea0003800000 */
.L_x_474:
        /* <DEDUP_REMOVED lines=12> */
.L_x_477:
[----:B------:R-:W-:Y:S05]  /*1b4f0*/  BSYNC B1 ;  /* 0x0000000000017941 */ /* 0x000fea0003800000 */
.L_x_476:
        /* <DEDUP_REMOVED lines=12> */
.L_x_479:
[----:B------:R-:W-:Y:S05]  /*1b5c0*/  BSYNC B1 ;  /* 0x0000000000017941 */ /* 0x000fea0003800000 */
.L_x_478:
        /* <DEDUP_REMOVED lines=9> */
.L_x_481:
[----:B------:R-:W-:Y:S05]  /*1b660*/  BSYNC B1 ;  /* 0x0000000000017941 */ /* 0x000fea0003800000 */
.L_x_480:
        /* <DEDUP_REMOVED lines=9> */
.L_x_483:
[----:B------:R-:W-:Y:S05]  /*1b700*/  BSYNC B1 ;  /* 0x0000000000017941 */ /* 0x000fea0003800000 */
.L_x_482:
        /* <DEDUP_REMOVED lines=12> */
.L_x_485:
[----:B------:R-:W-:Y:S05]  /*1b7d0*/  BSYNC B1 ;  /* 0x0000000000017941 */ /* 0x000fea0003800000 */
.L_x_484:
        /* <DEDUP_REMOVED lines=12> */
.L_x_487:
[----:B------:R-:W-:Y:S05]  /*1b8a0*/  BSYNC B1 ;  /* 0x0000000000017941 */ /* 0x000fea0003800000 */
.L_x_486:
        /* <DEDUP_REMOVED lines=9> */
.L_x_489:
[----:B------:R-:W-:Y:S05]  /*1b940*/  BSYNC B1 ;  /* 0x0000000000017941 */ /* 0x000fea0003800000 */
.L_x_488:
        /* <DEDUP_REMOVED lines=9> */
.L_x_491:
[----:B------:R-:W-:Y:S05]  /*1b9e0*/  BSYNC B1 ;  /* 0x0000000000017941 */ /* 0x000fea0003800000 */
.L_x_490:
        /* <DEDUP_REMOVED lines=12> */
.L_x_493:
[----:B------:R-:W-:Y:S05]  /*1bab0*/  BSYNC B1 ;  /* 0x0000000000017941 */ /* 0x000fea0003800000 */
.L_x_492:
        /* <DEDUP_REMOVED lines=12> */
.L_x_495:
[----:B------:R-:W-:Y:S05]  /*1bb80*/  BSYNC B1 ;  /* 0x0000000000017941 */ /* 0x000fea0003800000 */
.L_x_494:
        /* <DEDUP_REMOVED lines=9> */
.L_x_497:
[----:B------:R-:W-:Y:S05]  /*1bc20*/  BSYNC B1 ;  /* 0x0000000000017941 */ /* 0x000fea0003800000 */
.L_x_496:
        /* <DEDUP_REMOVED lines=9> */
.L_x_499:
[----:B------:R-:W-:Y:S05]  /*1bcc0*/  BSYNC B1 ;  /* 0x0000000000017941 */ /* 0x000fea0003800000 */
.L_x_498:
        /* <DEDUP_REMOVED lines=12> */
.L_x_501:
[----:B------:R-:W-:Y:S05]  /*1bd90*/  BSYNC B1 ;  /* 0x0000000000017941 */ /* 0x000fea0003800000 */
.L_x_500:
        /* <DEDUP_REMOVED lines=12> */
.L_x_503:
[----:B------:R-:W-:Y:S05]  /*1be60*/  BSYNC B1 ;  /* 0x0000000000017941 */ /* 0x000fea0003800000 */
.L_x_502:
        /* <DEDUP_REMOVED lines=9> */
.L_x_505:
[----:B------:R-:W-:Y:S05]  /*1bf00*/  BSYNC B1 ;  /* 0x0000000000017941 */ /* 0x000fea0003800000 */
.L_x_504:
        /* <DEDUP_REMOVED lines=9> */
.L_x_507:
[----:B------:R-:W-:Y:S05]  /*1bfa0*/  BSYNC B1 ;  /* 0x0000000000017941 */ /* 0x000fea0003800000 */
.L_x_506:
        /* <DEDUP_REMOVED lines=12> */
.L_x_509:
[----:B------:R-:W-:Y:S05]  /*1c070*/  BSYNC B1 ;  /* 0x0000000000017941 */ /* 0x000fea0003800000 */
.L_x_508:
        /* <DEDUP_REMOVED lines=12> */
.L_x_511:
[----:B------:R-:W-:Y:S05]  /*1c140*/  BSYNC B1 ;  /* 0x0000000000017941 */ /* 0x000fea0003800000 */
.L_x_510:
        /* <DEDUP_REMOVED lines=9> */
.L_x_513:
[----:B------:R-:W-:Y:S05]  /*1c1e0*/  BSYNC B1 ;  /* 0x0000000000017941 */ /* 0x000fea0003800000 */
.L_x_512:
        /* <DEDUP_REMOVED lines=9> */
.L_x_515:
[----:B------:R-:W-:Y:S05]  /*1c280*/  BSYNC B1 ;  /* 0x0000000000017941 */ /* 0x000fea0003800000 */
.L_x_514:
        /* <DEDUP_REMOVED lines=12> */
.L_x_517:
[----:B------:R-:W-:Y:S05]  /*1c350*/  BSYNC B1 ;  /* 0x0000000000017941 */ /* 0x000fea0003800000 */
.L_x_516:
        /* <DEDUP_REMOVED lines=12> */
.L_x_519:
[----:B------:R-:W-:Y:S05]  /*1c420*/  BSYNC B1 ;  /* 0x0000000000017941 */ /* 0x000fea0003800000 */
.L_x_518:
        /* <DEDUP_REMOVED lines=9> */
.L_x_521:
[----:B------:R-:W-:Y:S05]  /*1c4c0*/  BSYNC B1 ;  /* 0x0000000000017941 */ /* 0x000fea0003800000 */
.L_x_520:
        /* <DEDUP_REMOVED lines=9> */
.L_x_523:
[----:B------:R-:W-:Y:S05]  /*1c560*/  BSYNC B1 ;  /* 0x0000000000017941 */ /* 0x000fea0003800000 */
.L_x_522:
        /* <DEDUP_REMOVED lines=12> */
.L_x_525:
[----:B------:R-:W-:Y:S05]  /*1c630*/  BSYNC B1 ;  /* 0x0000000000017941 */ /* 0x000fea0003800000 */
.L_x_524:
        /* <DEDUP_REMOVED lines=12> */
.L_x_527:
[----:B------:R-:W-:Y:S05]  /*1c700*/  BSYNC B1 ;  /* 0x0000000000017941 */ /* 0x000fea0003800000 */
.L_x_526:
        /* <DEDUP_REMOVED lines=9> */
.L_x_529:
[----:B------:R-:W-:Y:S05]  /*1c7a0*/  BSYNC B1 ;  /* 0x0000000000017941 */ /* 0x000fea0003800000 */
.L_x_528:
        /* <DEDUP_REMOVED lines=9> */
.L_x_531:
[----:B------:R-:W-:Y:S05]  /*1c840*/  BSYNC B1 ;  /* 0x0000000000017941 */ /* 0x000fea0003800000 */
.L_x_530:
        /* <DEDUP_REMOVED lines=12> */
.L_x_533:
[----:B------:R-:W-:Y:S05]  /*1c910*/  BSYNC B1 ;  /* 0x0000000000017941 */ /* 0x000fea0003800000 */
.L_x_532:
        /* <DEDUP_REMOVED lines=12> */
.L_x_535:
[----:B------:R-:W-:Y:S05]  /*1c9e0*/  BSYNC B1 ;  /* 0x0000000000017941 */ /* 0x000fea0003800000 */
.L_x_534:
        /* <DEDUP_REMOVED lines=9> */
.L_x_537:
[----:B------:R-:W-:Y:S05]  /*1ca80*/  BSYNC B1 ;  /* 0x0000000000017941 */ /* 0x000fea0003800000 */
.L_x_536:
        /* <DEDUP_REMOVED lines=9> */
.L_x_539:
[----:B------:R-:W-:Y:S05]  /*1cb20*/  BSYNC B1 ;  /* 0x0000000000017941 */ /* 0x000fea0003800000 */
.L_x_538:
[----:B-----5:R-:W-:Y:S01]  /*1cb30*/  IMAD.U32 R5, R3, 0x10000, RZ ;  /* 0x0001000003057824 */ /* 0x020fe200078e00ff */
[----:B0-----:R-:W-:Y:S01]  /*1cb40*/  @P2 MOV R4, R160 ;  /* 0x000000a000042202 */ /* 0x001fe20000000f00 */
[----:B------:R-:W-:Y:S01]  /*1cb50*/  BSSY B1, `(.L_x_540) ;  /* 0x000000a000017945 */ /* 0x000fe20003800000 */
[----:B------:R-:W-:Y:S01]  /*1cb60*/  ISETP.GT.AND P1, PT, R0, 0xf9, P1 ;  /* 0x000000f90000780c */ /* 0x000fe20000f24270 */
[----:B------:R-:W-:-:S04]  /*1cb70*/  FMUL R5, R5, R16 ;  /* 0x0000001005057220 */ /* 0x000fc80000400000 */
[----:B------:R-:W-:-:S05]  /*1cb80*/  FFMA R5, R150, R2, R5 ;  /* 0x0000000296057223 */ /* 0x000fca0000000005 */
[----:B------:R-:W-:-:S04]  /*1cb90*/  F2FP.BF16.F32.PACK_AB R5, RZ, R5 ;  /* 0x00000005ff05723e */ /* 0x000fc800000010ff */
[----:B-1--4-:R-:W-:Y:S01]  /*1cba0*/  PRMT R6, R5, 0x7610, R6 ;  /* 0x0000761005067816 */ /* 0x012fe20000000006 */
[----:B------:R-:W-:-:S05]  /*1cbb0*/  @P2 IMAD.MOV.U32 R5, RZ, RZ, R161 ;  /* 0x000000ffff052224 */ /* 0x000fca00078e00a1 */
[----:B------:R0:W-:Y:S01]  /*1cbc0*/  @P2 STG.E.U16 desc[UR44][R4.64+0x1f0], R6 ;  /* 0x0001f00604002986 */ /* 0x0001e2000c10152c */
[----:B------:R-:W-:Y:S05]  /*1cbd0*/  @!P1 BRA `(.L_x_541) ;  /* 0x0000000000049947 */ /* 0x000fea0003800000 */
[----:B------:R1:W5:Y:S02]  /*1cbe0*/  LDG.E.LTC128B.U16 R3, desc[UR44][R12.64+0x1f2] ;  /* 0x0001f22c0c037981 */ /* 0x000364000c1e1520 */
.L_x_541:
[----:B------:R-:W-:Y:S05]  /*1cbf0*/  BSYNC B1 ;  /* 0x0000000000017941 */ /* 0x000fea0003800000 */
.L_x_540:
[----:B------:R-:W-:Y:S05]  /*1cc00*/  @!P1 BRA `(.L_x_542) ;  /* 0x0000005400c09947 */ /* 0x000fea0003800000 */
[----:B-----5:R-:W-:-:S04]  /*1cc10*/  IMAD.U32 R3, R3, 0x10000, RZ ;  /* 0x0001000003037824 */ /* 0x020fc800078e00ff */
[----:B------:R-:W-:-:S04]  /*1cc20*/  FMUL R0, R3, R16 ;  /* 0x0000001003007220 */ /* 0x000fc80000400000 */
[----:B------:R-:W-:-:S05]  /*1cc30*/  FFMA R0, R151, R2, R0 ;  /* 0x0000000297007223 */ /* 0x000fca0000000000 */
[----:B------:R-:W-:-:S05]  /*1cc40*/  F2FP.BF16.F32.PACK_AB R0, RZ, R0 ;  /* 0x00000000ff00723e */ /* 0x000fca00000010ff */
[----:B------:R4:W-:Y:S01]  /*1cc50*/  STG.E.U16 desc[UR44][R160.64+0x1f2], R0 ;  /* 0x0001f200a0007986 */ /* 0x0009e2000c10152c */
[----:B------:R-:W-:Y:S05]  /*1cc60*/  BRA `(.L_x_542) ;  /* 0x0000005400a87947 */ /* 0x000fea0003800000 */
.L_x_35:
[----:B------:R-:W2:Y:S01]  /*1cc70*/  LDL.LU R3, [R1] ;  /* 0x0000000001037983 */ /* 0x000ea20000300800 */
[----:B------:R-:W-:-:S03]  /*1cc80*/  ULDC.64 UR4, c[0x0][0x5c0] ;  /* 0x0001700000047ab9 */ /* 0x000fc60000000a00 */
[----:B------:R-:W3:Y:S04]  /*1cc90*/  LDL.LU R9, [R1+0x5c] ;  /* 0x00005c0001097983 */ /* 0x000ee80000300800 */
[----:B------:R-:W4:Y:S04]  /*1cca0*/  LDL.LU R12, [R1+0x98] ;  /* 0x00009800010c7983 */ /* 0x000f280000300800 */
[----:B------:R-:W5:Y:S04]  /*1ccb0*/  LDL.LU R235, [R1+0x9c] ;  /* 0x00009c0001eb7983 */ /* 0x000f680000300800 */
        /* <DEDUP_REMOVED lines=75> */
[----:B------:R-:W5:Y:S01]  /*1d170*/  LDL.LU R159, [R1+0x1cc] ;  /* 0x0001cc00019f7983 */ /* 0x000f620000300800 */
[----:B--2---:R-:W-:-:S03]  /*1d180*/  FMUL R3, R3, R2 ;  /* 0x0000000203037220 */ /* 0x004fc60000400000 */
[----:B------:R-:W2:Y:S01]  /*1d190*/  LDL.LU R158, [R1+0x1d0] ;  /* 0x0001d000019e7983 */ /* 0x000ea20000300800 */
[----:B------:R-:W-:-:S03]  /*1d1a0*/  LEA R4, P0, R6, UR4, 0x1 ;  /* 0x0000000406047c11 */ /* 0x000fc6000f8008ff */
[----:B------:R-:W2:Y:S04]  /*1d1b0*/  LDL.LU R157, [R1+0x1d4] ;  /* 0x0001d400019d7983 */ /* 0x000ea80000300800 */
[----:B------:R-:W2:Y:S04]  /*1d1c0*/  LDL.LU R156, [R1+0x1d8] ;  /* 0x0001d800019c7983 */ /* 0x000ea80000300800 */
[----:B------:R-:W2:Y:S04]  /*1d1d0*/  LDL.LU R155, [R1+0x1dc] ;  /* 0x0001dc00019b7983 */ /* 0x000ea80000300800 */
[----:B------:R-:W2:Y:S01]  /*1d1e0*/  LDL.LU R154, [R1+0x1e0] ;  /* 0x0001e000019a7983 */ /* 0x000ea20000300800 */
[----:B------:R-:W-:-:S03]  /*1d1f0*/  LEA.HI.X R5, R6, UR5, R10, 0x1, P0 ;  /* 0x0000000506057c11 */ /* 0x000fc600080f0c0a */
[----:B------:R-:W2:Y:S01]  /*1d200*/  LDL.LU R23, [R1+0x1e4] ;  /* 0x0001e40001177983 */ /* 0x000ea20000300800 */
[----:B------:R-:W-:-:S03]  /*1d210*/  F2FP.BF16.F32.PACK_AB R3, RZ, R3 ;  /* 0x00000003ff03723e */ /* 0x000fc600000010ff */
[----:B------:R-:W2:Y:S04]  /*1d220*/  LDL.LU R22, [R1+0x1e8] ;  /* 0x0001e80001167983 */ /* 0x000ea80000300800 */
[----:B------:R-:W2:Y:S04]  /*1d230*/  LDL.LU R21, [R1+0x1ec] ;  /* 0x0001ec0001157983 */ /* 0x000ea80000300800 */
[----:B------:R-:W2:Y:S04]  /*1d240*/  LDL.LU R20, [R1+0x1f0] ;  /* 0x0001f00001147983 */ /* 0x000ea80000300800 */
[----:B------:R-:W2:Y:S04]  /*1d250*/  LDL.LU R19, [R1+0x1f4] ;  /* 0x0001f40001137983 */ /* 0x000ea80000300800 */
[----:B------:R-:W2:Y:S04]  /*1d260*/  LDL.LU R18, [R1+0x1f8] ;  /* 0x0001f80001127983 */ /* 0x000ea80000300800 */
[----:B------:R-:W2:Y:S04]  /*1d270*/  LDL.LU R15, [R1+0x1fc] ;  /* 0x0001fc00010f7983 */ /* 0x000ea80000300800 */
[----:B------:R-:W3:Y:S04]  /*1d280*/  LDL.LU R7, [R1+0x8] ;  /* 0x0000080001077983 */ /* 0x000ee80000300800 */
[----:B------:R-:W4:Y:S04]  /*1d290*/  LDL.LU R6, [R1+0xc] ;  /* 0x00000c0001067983 */ /* 0x000f280000300800 */
[----:B------:R0:W-:Y:S04]  /*1d2a0*/  @P1 STG.E.U16 desc[UR44][R4.64], R3 ;  /* 0x0000000304001986 */ /* 0x0001e8000c10152c */
[----:B0-----:R-:W5:Y:S01]  /*1d2b0*/  LDL.LU R3, [R1+0x4] ;  /* 0x0000040001037983 */ /* 0x001f620000300800 */
[----:B------:R-:W-:Y:S01]  /*1d2c0*/  ISETP.GT.AND P0, PT, R0, 0x1, P3 ;  /* 0x000000010000780c */ /* 0x000fe20001f04270 */
[----:B------:R-:W-:Y:S01]  /*1d2d0*/  USHF.L.U32 UR5, UR8, 0x4, URZ ;  /* 0x0000000408057899 */ /* 0x000fe2000800063f */
[----:B------:R-:W-:Y:S01]  /*1d2e0*/  ISETP.GT.AND P2, PT, R153, 0x8, PT ;  /* 0x000000089900780c */ /* 0x000fe20003f44270 */
[----:B------:R-:W-:Y:S01]  /*1d2f0*/  USHF.L.U64.HI UR4, UR8, 0x4, UR9 ;  /* 0x0000000408047899 */ /* 0x000fe20008010209 */
[----:B---3--:R-:W-:-:S05]  /*1d300*/  FMUL R7, R7, R2 ;  /* 0x0000000207077220 */ /* 0x008fca0000400000 */
[----:B------:R-:W-:-:S04]  /*1d310*/  F2FP.BF16.F32.PACK_AB R7, RZ, R7 ;  /* 0x00000007ff07723e */ /* 0x000fc800000010ff */
[----:B------:R-:W-:Y:S01]  /*1d320*/  PRMT R8, R7, 0x7610, R8 ;  /* 0x0000761007087816 */ /* 0x000fe20000000008 */
[----:B-----5:R-:W-:-:S05]  /*1d330*/  FMUL R3, R3, R2 ;  /* 0x0000000203037220 */ /* 0x020fca0000400000 */
[----:B------:R-:W-:-:S05]  /*1d340*/  F2FP.BF16.F32.PACK_AB R3, RZ, R3 ;  /* 0x00000003ff03723e */ /* 0x000fca00000010ff */
[----:B------:R4:W-:Y:S01]  /*1d350*/  @P0 STG.E.U16 desc[UR44][R4.64+0x2], R3 ;  /* 0x0000020304000986 */ /* 0x0009e2000c10152c */
[----:B------:R-:W-:Y:S01]  /*1d360*/  ISETP.GT.AND P0, PT, R0, RZ, P2 ;  /* 0x000000ff0000720c */ /* 0x000fe20001704270 */
[----:B----4-:R-:W-:Y:S01]  /*1d370*/  FMUL R3, R6, R2 ;  /* 0x0000000206037220 */ /* 0x010fe20000400000 */
[----:B------:R-:W-:-:S04]  /*1d380*/  IADD3 R6, P1, R4, UR5, RZ ;  /* 0x0000000504067c10 */ /* 0x000fc8000ff3e0ff */
[----:B------:R-:W-:Y:S02]  /*1d390*/  IADD3.X R7, R5, UR4, RZ, P1, !PT ;  /* 0x0000000405077c10 */ /* 0x000fe40008ffe4ff */
[----:B------:R-:W-:-:S05]  /*1d3a0*/  F2FP.BF16.F32.PACK_AB R3, RZ, R3 ;  /* 0x00000003ff03723e */ /* 0x000fca00000010ff */
[----:B------:R0:W-:Y:S01]  /*1d3b0*/  @P0 STG.E.U16 desc[UR44][R6.64], R8 ;  /* 0x0000000806000986 */ /* 0x0001e2000c10152c */
[----:B------:R-:W-:-:S03]  /*1d3c0*/  ISETP.GT.AND P0, PT, R0, 0x1, P2 ;  /* 0x000000010000780c */ /* 0x000fc60001704270 */
[----:B0-----:R-:W3:Y:S10]  /*1d3d0*/  LDL.LU R8, [R1+0x54] ;  /* 0x0000540001087983 */ /* 0x001ef40000300800 */
[----:B------:R0:W-:Y:S04]  /*1d3e0*/  @P0 STG.E.U16 desc[UR44][R6.64+0x2], R3 ;  /* 0x0000020306000986 */ /* 0x0001e8000c10152c */
[----:B0-----:R-:W4:Y:S01]  /*1d3f0*/  LDL.LU R3, [R1+0x10] ;  /* 0x0000100001037983 */ /* 0x001f220000300800 */
[----:B------:R-:W-:Y:S01]  /*1d400*/  ISETP.GT.AND P0, PT, R0, 0x8, P3 ;  /* 0x000000080000780c */ /* 0x000fe20001f04270 */
[----:B----4-:R-:W-:-:S05]  /*1d410*/  FMUL R3, R3, R2 ;  /* 0x0000000203037220 */ /* 0x010fca0000400000 */
[----:B------:R-:W-:-:S07]  /*1d420*/  F2FP.BF16.F32.PACK_AB R3, RZ, R3 ;  /* 0x00000003ff03723e */ /* 0x000fce00000010ff */
        /* <DEDUP_REMOVED lines=78> */
[----:B---3--:R-:W-:-:S05]  /*1d910*/  FMUL R8, R8, R2 ;  /* 0x0000000208087220 */ /* 0x008fca0000400000 */
[----:B------:R-:W-:-:S04]  /*1d920*/  F2FP.BF16.F32.PACK_AB R8, RZ, R8 ;  /* 0x00000008ff08723e */ /* 0x000fc800000010ff */
[----:B------:R-:W-:Y:S01]  /*1d930*/  PRMT R10, R8, 0x7610, R10 ;  /* 0x00007610080a7816 */ /* 0x000fe2000000000a */
[----:B----4-:R-:W-:-:S05]  /*1d940*/  FMUL R3, R3, R2 ;  /* 0x0000000203037220 */ /* 0x010fca0000400000 */
[----:B------:R-:W-:-:S05]  /*1d950*/  F2FP.BF16.F32.PACK_AB R3, RZ, R3 ;  /* 0x00000003ff03723e */ /* 0x000fca00000010ff */
[----:B------:R0:W-:Y:S04]  /*1d960*/  @P0 STG.E.U16 desc[UR44][R4.64+0x50], R3 ;  /* 0x0000500304000986 */ /* 0x0001e8000c10152c */
[----:B0-----:R-:W3:Y:S01]  /*1d970*/  LDL.LU R3, [R1+0x58] ;  /* 0x0000580001037983 */ /* 0x001ee20000300800 */
[C---:B------:R-:W-:Y:S01]  /*1d980*/  ISETP.GT.AND P5, PT, R0.reuse, 0x29, P3 ;  /* 0x000000290000780c */ /* 0x040fe20001fa4270 */
[----:B------:R-:W-:Y:S01]  /*1d990*/  FMUL R9, R9, R2 ;  /* 0x0000000209097220 */ /* 0x000fe20000400000 */
[C---:B------:R-:W-:Y:S01]  /*1d9a0*/  ISETP.GT.AND P0, PT, R0.reuse, 0x28, P2 ;  /* 0x000000280000780c */ /* 0x040fe20001704270 */
[----:B------:R-:W4:Y:S01]  /*1d9b0*/  LDL.LU R8, [R1+0x60] ;  /* 0x0000600001087983 */ /* 0x000f220000300800 */
[C---:B------:R-:W-:Y:S02]  /*1d9c0*/  ISETP.GT.AND P4, PT, R0.reuse, 0x29, P2 ;  /* 0x000000290000780c */ /* 0x040fe40001784270 */
[----:B------:R-:W-:-:S02]  /*1d9d0*/  ISETP.GT.AND P1, PT, R0, 0x30, P3 ;  /* 0x000000300000780c */ /* 0x000fc40001f24270 */
[----:B------:R-:W-:Y:S01]  /*1d9e0*/  F2FP.BF16.F32.PACK_AB R9, RZ, R9 ;  /* 0x00000009ff09723e */ /* 0x000fe200000010ff */
[-C--:B---3--:R-:W-:Y:S01]  /*1d9f0*/  FMUL R3, R3, R2.reuse ;  /* 0x0000000203037220 */ /* 0x088fe20000400000 */
[----:B----4-:R-:W-:-:S04]  /*1da00*/  FMUL R8, R8, R2 ;  /* 0x0000000208087220 */ /* 0x010fc80000400000 */
[----:B------:R-:W-:-:S04]  /*1da10*/  F2FP.BF16.F32.PACK_AB R3, RZ, R3 ;  /* 0x00000003ff03723e */ /* 0x000fc800000010ff */
[----:B------:R-:W-:Y:S02]  /*1da20*/  PRMT R11, R3, 0x7610, R11 ;  /* 0x00007610030b7816 */ /* 0x000fe4000000000b */
[----:B------:R-:W-:Y:S02]  /*1da30*/  F2FP.BF16.F32.PACK_AB R3, RZ, R8 ;  /* 0x00000008ff03723e */ /* 0x000fe400000010ff */
[----:B------:R-:W3:Y:S04]  /*1da40*/  LDL.LU R8, [R1+0x64] ;  /* 0x0000640001087983 */ /* 0x000ee80000300800 */
[----:B------:R0:W-:Y:S04]  /*1da50*/  @P5 STG.E.U16 desc[UR44][R4.64+0x52], R10 ;  /* 0x0000520a04005986 */ /* 0x0001e8000c10152c */
[----:B------:R-:W-:Y:S04]  /*1da60*/  @P0 STG.E.U16 desc[UR44][R6.64+0x50], R11 ;  /* 0x0000500b06000986 */ /* 0x000fe8000c10152c */
[----:B------:R1:W-:Y:S01]  /*1da70*/  @P4 STG.E.U16 desc[UR44][R6.64+0x52], R9 ;  /* 0x0000520906004986 */ /* 0x0003e2000c10152c */
[----:B0-----:R-:W-:-:S03]  /*1da80*/  PRMT R10, R3, 0x7610, R10 ;  /* 0x00007610030a7816 */ /* 0x001fc6000000000a */
[----:B------:R-:W4:Y:S04]  /*1da90*/  LDL.LU R3, [R1+0x68] ;  /* 0x0000680001037983 */ /* 0x000f280000300800 */
[----:B------:R0:W-:Y:S04]  /*1daa0*/  @P1 STG.E.U16 desc[UR44][R4.64+0x60], R10 ;  /* 0x0000600a04001986 */ /* 0x0001e8000c10152c */
[----:B-1----:R-:W5:Y:S01]  /*1dab0*/  LDL.LU R9, [R1+0x6c] ;  /* 0x00006c0001097983 */ /* 0x002f620000300800 */
[----:B---3--:R-:W-:-:S05]  /*1dac0*/  FMUL R8, R8, R2 ;  /* 0x0000000208087220 */ /* 0x008fca0000400000 */
[----:B------:R-:W-:-:S04]  /*1dad0*/  F2FP.BF16.F32.PACK_AB R8, RZ, R8 ;  /* 0x00000008ff08723e */ /* 0x000fc800000010ff */
[----:B0-----:R-:W-:Y:S02]  /*1dae0*/  PRMT R10, R8, 0x7610, R10 ;  /* 0x00007610080a7816 */ /* 0x001fe4000000000a */
[----:B------:R-:W3:Y:S01]  /*1daf0*/  LDL.LU R8, [R1+0x70] ;  /* 0x0000700001087983 */ /* 0x000ee20000300800 */
[----:B----4-:R-:W-:-:S05]  /*1db00*/  FMUL R3, R3, R2 ;  /* 0x0000000203037220 */ /* 0x010fca0000400000 */
[----:B------:R-:W-:-:S04]  /*1db10*/  F2FP.BF16.F32.PACK_AB R3, RZ, R3 ;  /* 0x00000003ff03723e */ /* 0x000fc800000010ff */
[----:B------:R-:W-:Y:S01]  /*1db20*/  PRMT R11, R3, 0x7610, R11 ;  /* 0x00007610030b7816 */ /* 0x000fe2000000000b */
[----:B---3--:R-:W-:-:S05]  /*1db30*/  FMUL R8, R8, R2 ;  /* 0x0000000208087220 */ /* 0x008fca0000400000 */
[----:B------:R-:W-:Y:S02]  /*1db40*/  F2FP.BF16.F32.PACK_AB R3, RZ, R8 ;  /* 0x00000008ff03723e */ /* 0x000fe400000010ff */
[----:B------:R-:W3:Y:S01]  /*1db50*/  LDL.LU R8, [R1+0x74] ;  /* 0x0000740001087983 */ /* 0x000ee20000300800 */
[C---:B------:R-:W-:Y:S02]  /*1db60*/  ISETP.GT.AND P0, PT, R0.reuse, 0x31, P3 ;  /* 0x000000310000780c */ /* 0x040fe40001f04270 */
[C---:B------:R-:W-:Y:S02]  /*1db70*/  ISETP.GT.AND P4, PT, R0.reuse, 0x30, P2 ;  /* 0x000000300000780c */ /* 0x040fe40001784270 */
[C---:B------:R-:W-:Y:S02]  /*1db80*/  ISETP.GT.AND P5, PT, R0.reuse, 0x31, P2 ;  /* 0x000000310000780c */ /* 0x040fe400017a4270 */
[----:B------:R-:W-:Y:S01]  /*1db90*/  ISETP.GT.AND P1, PT, R0, 0x38, P3 ;  /* 0x000000380000780c */ /* 0x000fe20001f24270 */
[----:B-----5:R-:W-:-:S05]  /*1dba0*/  FMUL R9, R9, R2 ;  /* 0x0000000209097220 */ /* 0x020fca0000400000 */
[----:B------:R-:W-:Y:S01]  /*1dbb0*/  F2FP.BF16.F32.PACK_AB R9, RZ, R9 ;  /* 0x00000009ff09723e */ /* 0x000fe200000010ff */
        /* <DEDUP_REMOVED lines=11> */
[C---:B------:R-:W-:Y:S02]  /*1dc70*/  ISETP.GT.AND P0, PT, R0.reuse, 0x39, P3 ;  /* 0x000000390000780c */ /* 0x040fe40001f04270 */
[----:B------:R-:W-:Y:S01]  /*1dc80*/  ISETP.GT.AND P4, PT, R0, 0x38, P2 ;  /* 0x000000380000780c */ /* 0x000fe20001784270 */
[----:B----4-:R-:W-:-:S05]  /*1dc90*/  FMUL R3, R3, R2 ;  /* 0x0000000203037220 */ /* 0x010fca0000400000 */
[----:B------:R-:W-:-:S04]  /*1dca0*/  F2FP.BF16.F32.PACK_AB R3, RZ, R3 ;  /* 0x00000003ff03723e */ /* 0x000fc800000010ff */
[----:B------:R-:W-:Y:S01]  /*1dcb0*/  PRMT R11, R3, 0x7610, R11 ;  /* 0x00007610030b7816 */ /* 0x000fe2000000000b */
[----:B------:R0:W-:Y:S04]  /*1dcc0*/  @P0 STG.E.U16 desc[UR44][R4.64+0x72], R10 ;  /* 0x0000720a04000986 */ /* 0x0001e8000c10152c */
[----:B------:R1:W-:Y:S01]  /*1dcd0*/  @P4 STG.E.U16 desc[UR44][R6.64+0x70], R11 ;  /* 0x0000700b06004986 */ /* 0x0003e2000c10152c */
[----:B---3--:R-:W-:-:S05]  /*1dce0*/  FMUL R8, R8, R2 ;  /* 0x0000000208087220 */ /* 0x008fca0000400000 */
[----:B------:R-:W-:Y:S02]  /*1dcf0*/  F2FP.BF16.F32.PACK_AB R3, RZ, R8 ;  /* 0x00000008ff03723e */ /* 0x000fe400000010ff */
[----:B------:R-:W3:Y:S02]  /*1dd00*/  LDL.LU R8, [R1+0x88] ;  /* 0x0000880001087983 */ /* 0x000ee40000300800 */
[----:B0-----:R-:W-:Y:S02]  /*1dd10*/  PRMT R10, R3, 0x7610, R10 ;  /* 0x00007610030a7816 */ /* 0x001fe4000000000a */
[----:B-1----:R-:W4:Y:S04]  /*1dd20*/  LDL.LU R11, [R1+0x94] ;  /* 0x00009400010b7983 */ /* 0x002f280000300800 */
[----:B------:R-:W2:Y:S01]  /*1dd30*/  LDL.LU R3, [R1+0x84] ;  /* 0x0000840001037983 */ /* 0x000ea20000300800 */
[----:B------:R-:W-:-:S02]  /*1dd40*/  ISETP.GT.AND P5, PT, R0, 0x39, P2 ;  /* 0x000000390000780c */ /* 0x000fc400017a4270 */
[----:B------:R-:W-:Y:S01]  /*1dd50*/  ISETP.GT.AND P1, PT, R0, 0x40, P3 ;  /* 0x000000400000780c */ /* 0x000fe20001f24270 */
[----:B-----5:R-:W-:-:S05]  /*1dd60*/  FMUL R9, R9, R2 ;  /* 0x0000000209097220 */ /* 0x020fca0000400000 */
[----:B------:R-:W-:-:S05]  /*1dd70*/  F2FP.BF16.F32.PACK_AB R9, RZ, R9 ;  /* 0x00000009ff09723e */ /* 0x000fca00000010ff */
[----:B------:R0:W-:Y:S04]  /*1dd80*/  @P5 STG.E.U16 desc[UR44][R6.64+0x72], R9 ;  /* 0x0000720906005986 */ /* 0x0001e8000c10152c */
[----:B------:R1:W-:Y:S04]  /*1dd90*/  @P1 STG.E.U16 desc[UR44][R4.64+0x80], R10 ;  /* 0x0000800a04001986 */ /* 0x0003e8000c10152c */
[----:B0-----:R-:W5:Y:S01]  /*1dda0*/  LDL.LU R9, [R1+0x8c] ;  /* 0x00008c0001097983 */ /* 0x001f620000300800 */
[-C--:B---3--:R-:W-:Y:S01]  /*1ddb0*/  FMUL R8, R8, R2.reuse ;  /* 0x0000000208087220 */ /* 0x088fe20000400000 */
[----:B--2---:R-:W-:-:S05]  /*1ddc0*/  FMUL R3, R3, R2 ;  /* 0x0000000203037220 */ /* 0x004fca0000400000 */
[----:B-1----:R-:W-:Y:S02]  /*1ddd0*/  F2FP.BF16.F32.PACK_AB R10, RZ, R3 ;  /* 0x00000003ff0a723e */ /* 0x002fe400000010ff */
[----:B------:R-:W-:Y:S02]  /*1dde0*/  F2FP.BF16.F32.PACK_AB R3, RZ, R8 ;  /* 0x00000008ff03723e */ /* 0x000fe400000010ff */
[----:B------:R-:W-:Y:S02]  /*1ddf0*/  PRMT R8, R10, 0x7610, R8 ;  /* 0x000076100a087816 */ /* 0x000fe40000000008 */
[----:B------:R-:W2:Y:S01]  /*1de00*/  LDL.LU R10, [R1+0x90] ;  /* 0x00009000010a7983 */ /* 0x000ea20000300800 */
[C---:B------:R-:W-:Y:S02]  /*1de10*/  ISETP.GT.AND P0, PT, R0.reuse, 0x41, P3 ;  /* 0x000000410000780c */ /* 0x040fe40001f04270 */
[C---:B------:R-:W-:Y:S02]  /*1de20*/  ISETP.GT.AND P4, PT, R0.reuse, 0x40, P2 ;  /* 0x000000400000780c */ /* 0x040fe40001784270 */
[----:B------:R-:W-:Y:S01]  /*1de30*/  ISETP.GT.AND P5, PT, R0, 0x41, P2 ;  /* 0x000000410000780c */ /* 0x000fe200017a4270 */
[----:B------:R-:W-:Y:S01]  /*1de40*/  FMUL R12, R12, R2 ;  /* 0x000000020c0c7220 */ /* 0x000fe20000400000 */
[----:B------:R-:W-:-:S07]  /*1de50*/  ISETP.GT.AND P1, PT, R0, 0x48, P3 ;  /* 0x000000480000780c */ /* 0x000fce0001f24270 */
[----:B------:R0:W-:Y:S01]  /*1de60*/  @P0 STG.E.U16 desc[UR44][R4.64+0x82], R8 ;  /* 0x0000820804000986 */ /* 0x0001e2000c10152c */
[----:B-----5:R-:W-:Y:S01]  /*1de70*/  FMUL R9, R9, R2 ;  /* 0x0000000209097220 */ /* 0x020fe20000400000 */
[----:B------:R-:W-:Y:S02]  /*1de80*/  F2FP.BF16.F32.PACK_AB R12, RZ, R12 ;  /* 0x0000000cff0c723e */ /* 0x000fe400000010ff */
[----:B------:R1:W-:Y:S01]  /*1de90*/  @P4 STG.E.U16 desc[UR44][R6.64+0x80], R3 ;  /* 0x0000800306004986 */ /* 0x0003e2000c10152c */
[----:B------:R-:W-:Y:S02]  /*1dea0*/  ISETP.GT.AND P0, PT, R0, 0x49, P3 ;  /* 0x000000490000780c */ /* 0x000fe40001f04270 */
[----:B------:R-:W-:Y:S01]  /*1deb0*/  F2FP.BF16.F32.PACK_AB R9, RZ, R9 ;  /* 0x00000009ff09723e */ /* 0x000fe200000010ff */
[-C--:B0-----:R-:W-:Y:S01]  /*1dec0*/  FMUL R8, R235, R2.reuse ;  /* 0x00000002eb087220 */ /* 0x081fe20000400000 */
[----:B----4-:R-:W-:-:S04]  /*1ded0*/  FMUL R11, R11, R2 ;  /* 0x000000020b0b7220 */ /* 0x010fc80000400000 */
[----:B-1----:R-:W-:Y:S02]  /*1dee0*/  F2FP.BF16.F32.PACK_AB R3, RZ, R8 ;  /* 0x00000008ff03723e */ /* 0x002fe400000010ff */
[----:B------:R-:W-:Y:S01]  /*1def0*/  PRMT R8, R12, 0x7610, R8 ;  /* 0x000076100c087816 */ /* 0x000fe20000000008 */
[----:B------:R0:W-:Y:S01]  /*1df00*/  @P5 STG.E.U16 desc[UR44][R6.64+0x82], R9 ;  /* 0x0000820906005986 */ /* 0x0001e2000c10152c */
[----:B------:R-:W-:Y:S01]  /*1df10*/  PRMT R12, R3, 0x7610, R12 ;  /* 0x00007610030c7816 */ /* 0x000fe2000000000c */
[----:B------:R-:W-:Y:S01]  /*1df20*/  FMUL R3, R233, R2 ;  /* 0x00000002e9037220 */ /* 0x000fe20000400000 */
[C---:B------:R-:W-:Y:S02]  /*1df30*/  ISETP.GT.AND P4, PT, R0.reuse, 0x48, P2 ;  /* 0x000000480000780c */ /* 0x040fe40001784270 */
[----:B------:R-:W-:Y:S02]  /*1df40*/  ISETP.GT.AND P5, PT, R0, 0x49, P2 ;  /* 0x000000490000780c */ /* 0x000fe400017a4270 */
[----:B------:R-:W-:-:S02]  /*1df50*/  F2FP.BF16.F32.PACK_AB R11, RZ, R11 ;  /* 0x0000000bff0b723e */ /* 0x000fc400000010ff */
[----:B------:R-:W-:Y:S01]  /*1df60*/  F2FP.BF16.F32.PACK_AB R3, RZ, R3 ;  /* 0x00000003ff03723e */ /* 0x000fe200000010ff */
[----:B0-----:R-:W-:-:S05]  /*1df70*/  FMUL R9, R234, R2 ;  /* 0x00000002ea097220 */ /* 0x001fca0000400000 */
[----:B------:R-:W-:-:S04]  /*1df80*/  F2FP.BF16.F32.PACK_AB R9, RZ, R9 ;  /* 0x00000009ff09723e */ /* 0x000fc800000010ff */
[----:B------:R-:W-:Y:S01]  /*1df90*/  PRMT R13, R9, 0x7610, R13 ;  /* 0x00007610090d7816 */ /* 0x000fe2000000000d */
[----:B------:R-:W-:-:S05]  /*1dfa0*/  FMUL R9, R232, R2 ;  /* 0x00000002e8097220 */ /* 0x000fca0000400000 */
[----:B------:R-:W-:Y:S01]  /*1dfb0*/  F2FP.BF16.F32.PACK_AB R9, RZ, R9 ;  /* 0x00000009ff09723e */ /* 0x000fe200000010ff */
[----:B--2---:R-:W-:-:S05]  /*1dfc0*/  FMUL R10, R10, R2 ;  /* 0x000000020a0a7220 */ /* 0x004fca0000400000 */
[----:B------:R-:W-:-:S05]  /*1dfd0*/  F2FP.BF16.F32.PACK_AB R10, RZ, R10 ;  /* 0x0000000aff0a723e */ /* 0x000fca00000010ff */
[----:B------:R-:W-:Y:S01]  /*1dfe0*/  @P1 STG.E.U16 desc[UR44][R4.64+0x90], R10 ;  /* 0x0000900a04001986 */ /* 0x000fe2000c10152c */
[----:B------:R-:W-:-:S03]  /*1dff0*/  ISETP.GT.AND P1, PT, R0, 0x50, P3 ;  /* 0x000000500000780c */ /* 0x000fc60001f24270 */
[----:B------:R0:W-:Y:S01]  /*1e000*/  @P0 STG.E.U16 desc[UR44][R4.64+0x92], R11 ;  /* 0x0000920b04000986 */ /* 0x0001e2000c10152c */
[----:B------:R-:W-:-:S03]  /*1e010*/  ISETP.GT.AND P0, PT, R0, 0x51, P3 ;  /* 0x000000510000780c */ /* 0x000fc60001f04270 */
[----:B------:R-:W-:Y:S01]  /*1e020*/  @P4 STG.E.U16 desc[UR44][R6.64+0x90], R8 ;  /* 0x0000900806004986 */ /* 0x000fe2000c10152c */
[----:B------:R-:W-:Y:S02]  /*1e030*/  ISETP.GT.AND P4, PT, R0, 0x50, P2 ;  /* 0x000000500000780c */ /* 0x000fe40001784270 */
[----:B0-----:R-:W-:Y:S01]  /*1e040*/  PRMT R11, R3, 0x7610, R11 ;  /* 0x00007610030b7816 */ /* 0x001fe2000000000b */
[----:B------:R-:W-:Y:S01]  /*1e050*/  FMUL R3, R230, R2 ;  /* 0x00000002e6037220 */ /* 0x000fe20000400000 */
[----:B------:R0:W-:Y:S01]  /*1e060*/  @P5 STG.E.U16 desc[UR44][R6.64+0x92], R12 ;  /* 0x0000920c06005986 */ /* 0x0001e2000c10152c */
[----:B------:R-:W-:-:S03]  /*1e070*/  ISETP.GT.AND P5, PT, R0, 0x51, P2 ;  /* 0x000000510000780c */ /* 0x000fc600017a4270 */
[----:B------:R-:W-:Y:S01]  /*1e080*/  F2FP.BF16.F32.PACK_AB R3, RZ, R3 ;  /* 0x00000003ff03723e */ /* 0x000fe200000010ff */
[----:B------:R1:W-:Y:S01]  /*1e090*/  @P1 STG.E.U16 desc[UR44][R4.64+0xa0], R13 ;  /* 0x0000a00d04001986 */ /* 0x0003e2000c10152c */
[----:B------:R-:W-:Y:S01]  /*1e0a0*/  FMUL R10, R231, R2 ;  /* 0x00000002e70a7220 */ /* 0x000fe20000400000 */
[----:B------:R-:W-:-:S04]  /*1e0b0*/  ISETP.GT.AND P1, PT, R0, 0x58, P3 ;  /* 0x000000580000780c */ /* 0x000fc80001f24270 */
[----:B------:R-:W-:Y:S02]  /*1e0c0*/  F2FP.BF16.F32.PACK_AB R10, RZ, R10 ;  /* 0x0000000aff0a723e */ /* 0x000fe400000010ff */
[----:B0-----:R-:W-:Y:S02]  /*1e0d0*/  PRMT R12, R9, 0x7610, R12 ;  /* 0x00007610090c7816 */ /* 0x001fe4000000000c */
[----:B-1----:R-:W-:Y:S01]  /*1e0e0*/  PRMT R13, R3, 0x7610, R13 ;  /* 0x00007610030d7816 */ /* 0x002fe2000000000d */
[----:B------:R-:W-:Y:S01]  /*1e0f0*/  FMUL R3, R229, R2 ;  /* 0x00000002e5037220 */ /* 0x000fe20000400000 */
[----:B------:R-:W-:Y:S04]  /*1e100*/  @P0 STG.E.U16 desc[UR44][R4.64+0xa2], R11 ;  /* 0x0000a20b04000986 */ /* 0x000fe8000c10152c */
[----:B------:R-:W-:Y:S01]  /*1e110*/  F2FP.BF16.F32.PACK_AB R3, RZ, R3 ;  /* 0x00000003ff03723e */ /* 0x000fe200000010ff */
[----:B------:R-:W-:Y:S04]  /*1e120*/  @P4 STG.E.U16 desc[UR44][R6.64+0xa0], R12 ;  /* 0x0000a00c06004986 */ /* 0x000fe8000c10152c */
[----:B------:R0:W-:Y:S01]  /*1e130*/  @P5 STG.E.U16 desc[UR44][R6.64+0xa2], R10 ;  /* 0x0000a20a06005986 */ /* 0x0001e2000c10152c */
[----:B------:R-:W-:-:S02]  /*1e140*/  ISETP.GT.AND P0, PT, R0, 0x59, P3 ;  /* 0x000000590000780c */ /* 0x000fc40001f04270 */
[----:B0-----:R-:W-:Y:S01]  /*1e150*/  PRMT R10, R3, 0x7610, R10 ;  /* 0x00007610030a7816 */ /* 0x001fe2000000000a */
[-C--:B------:R-:W-:Y:S01]  /*1e160*/  FMUL R3, R226, R2.reuse ;  /* 0x00000002e2037220 */ /* 0x080fe20000400000 */
[----:B------:R0:W-:Y:S04]  /*1e170*/  @P1 STG.E.U16 desc[UR44][R4.64+0xb0], R13 ;  /* 0x0000b00d04001986 */ /* 0x0001e8000c10152c */
[----:B------:R-:W-:Y:S01]  /*1e180*/  F2FP.BF16.F32.PACK_AB R3, RZ, R3 ;  /* 0x00000003ff03723e */ /* 0x000fe200000010ff */
[-C--:B------:R-:W-:Y:S01]  /*1e190*/  FMUL R8, R228, R2.reuse ;  /* 0x00000002e4087220 */ /* 0x080fe20000400000 */
[-C--:B------:R-:W-:Y:S01]  /*1e1a0*/  FMUL R9, R227, R2.reuse ;  /* 0x00000002e3097220 */ /* 0x080fe20000400000 */
[C---:B------:R-:W-:Y:S02]  /*1e1b0*/  ISETP.GT.AND P4, PT, R0.reuse, 0x58, P2 ;  /* 0x000000580000780c */ /* 0x040fe40001784270 */
[----:B0-----:R-:W-:Y:S01]  /*1e1c0*/  PRMT R13, R3, 0x7610, R13 ;  /* 0x00007610030d7816 */ /* 0x001fe2000000000d */
[----:B------:R-:W-:Y:S01]  /*1e1d0*/  FMUL R3, R225, R2 ;  /* 0x00000002e1037220 */ /* 0x000fe20000400000 */
[----:B------:R-:W-:-:S02]  /*1e1e0*/  ISETP.GT.AND P5, PT, R0, 0x59, P2 ;  /* 0x000000590000780c */ /* 0x000fc400017a4270 */
[----:B------:R-:W-:Y:S02]  /*1e1f0*/  ISETP.GT.AND P1, PT, R0, 0x60, P3 ;  /* 0x000000600000780c */ /* 0x000fe40001f24270 */
[----:B------:R-:W-:Y:S01]  /*1e200*/  F2FP.BF16.F32.PACK_AB R3, RZ, R3 ;  /* 0x00000003ff03723e */ /* 0x000fe200000010ff */
[----:B------:R0:W-:Y:S01]  /*1e210*/  @P0 STG.E.U16 desc[UR44][R4.64+0xb2], R10 ;  /* 0x0000b20a04000986 */ /* 0x0001e2000c10152c */
[----:B------:R-:W-:Y:S02]  /*1e220*/  F2FP.BF16.F32.PACK_AB R8, RZ, R8 ;  /* 0x00000008ff08723e */ /* 0x000fe400000010ff */
[----:B------:R-:W-:Y:S02]  /*1e230*/  F2FP.BF16.F32.PACK_AB R9, RZ, R9 ;  /* 0x00000009ff09723e */ /* 0x000fe400000010ff */
[----:B------:R-:W-:Y:S02]  /*1e240*/  PRMT R11, R8, 0x7610, R11 ;  /* 0x00007610080b7816 */ /* 0x000fe4000000000b */
[----:B------:R-:W-:-:S02]  /*1e250*/  PRMT R12, R9, 0x7610, R12 ;  /* 0x00007610090c7816 */ /* 0x000fc4000000000c */
[----:B0-----:R-:W-:Y:S01]  /*1e260*/  PRMT R10, R3, 0x7610, R10 ;  /* 0x00007610030a7816 */ /* 0x001fe2000000000a */
[-C--:B------:R-:W-:Y:S01]  /*1e270*/  FMUL R3, R222, R2.reuse ;  /* 0x00000002de037220 */ /* 0x080fe20000400000 */
[----:B------:R-:W-:Y:S01]  /*1e280*/  ISETP.GT.AND P0, PT, R0, 0x61, P3 ;  /* 0x000000610000780c */ /* 0x000fe20001f04270 */
[----:B------:R-:W-:Y:S03]  /*1e290*/  @P4 STG.E.U16 desc[UR44][R6.64+0xb0], R11 ;  /* 0x0000b00b06004986 */ /* 0x000fe6000c10152c */
[----:B------:R-:W-:Y:S01]  /*1e2a0*/  F2FP.BF16.F32.PACK_AB R3, RZ, R3 ;  /* 0x00000003ff03723e */ /* 0x000fe200000010ff */
[----:B------:R-:W-:Y:S04]  /*1e2b0*/  @P5 STG.E.U16 desc[UR44][R6.64+0xb2], R12 ;  /* 0x0000b20c06005986 */ /* 0x000fe8000c10152c */
[----:B------:R0:W-:Y:S01]  /*1e2c0*/  @P1 STG.E.U16 desc[UR44][R4.64+0xc0], R13 ;  /* 0x0000c00d04001986 */ /* 0x0001e2000c10152c */
[-C--:B------:R-:W-:Y:S01]  /*1e2d0*/  FMUL R8, R224, R2.reuse ;  /* 0x00000002e0087220 */ /* 0x080fe20000400000 */
[----:B------:R-:W-:Y:S01]  /*1e2e0*/  FMUL R9, R223, R2 ;  /* 0x00000002df097220 */ /* 0x000fe20000400000 */
[----:B------:R-:W-:-:S02]  /*1e2f0*/  ISETP.GT.AND P4, PT, R0, 0x60, P2 ;  /* 0x000000600000780c */ /* 0x000fc40001784270 */
[C---:B------:R-:W-:Y:S02]  /*1e300*/  ISETP.GT.AND P5, PT, R0.reuse, 0x61, P2 ;  /* 0x000000610000780c */ /* 0x040fe400017a4270 */
[----:B0-----:R-:W-:Y:S01]  /*1e310*/  PRMT R13, R3, 0x7610, R13 ;  /* 0x00007610030d7816 */ /* 0x001fe2000000000d */
[----:B------:R-:W-:Y:S01]  /*1e320*/  FMUL R3, R221, R2 ;  /* 0x00000002dd037220 */ /* 0x000fe20000400000 */
[----:B------:R-:W-:Y:S01]  /*1e330*/  ISETP.GT.AND P1, PT, R0, 0x68, P3 ;  /* 0x000000680000780c */ /* 0x000fe20001f24270 */
[----:B------:R0:W-:Y:S01]  /*1e340*/  @P0 STG.E.U16 desc[UR44][R4.64+0xc2], R10 ;  /* 0x0000c20a04000986 */ /* 0x0001e2000c10152c */
[----:B------:R-:W-:Y:S02]  /*1e350*/  F2FP.BF16.F32.PACK_AB R8, RZ, R8 ;  /* 0x00000008ff08723e */ /* 0x000fe400000010ff */
[----:B------:R-:W-:Y:S02]  /*1e360*/  F2FP.BF16.F32.PACK_AB R3, RZ, R3 ;  /* 0x00000003ff03723e */ /* 0x000fe400000010ff */
[----:B------:R-:W-:-:S02]  /*1e370*/  F2FP.BF16.F32.PACK_AB R9, RZ, R9 ;  /* 0x00000009ff09723e */ /* 0x000fc400000010ff */
[----:B------:R-:W-:Y:S02]  /*1e380*/  PRMT R11, R8, 0x7610, R11 ;  /* 0x00007610080b7816 */ /* 0x000fe4000000000b */
[----:B------:R-:W-:Y:S02]  /*1e390*/  PRMT R12, R9, 0x7610, R12 ;  /* 0x00007610090c7816 */ /* 0x000fe4000000000c */
        /* <DEDUP_REMOVED lines=285> */
[----:B------:R-:W-:Y:S01]  /*1f570*/  @P5 STG.E.U16 desc[UR44][R6.64+0x1a2], R12 ;  /* 0x0001a20c06005986 */ /* 0x000fe2000c10152c */
[-C--:B------:R-:W-:Y:S01]  /*1f580*/  FMUL R8, R164, R2.reuse ;  /* 0x00000002a4087220 */ /* 0x080fe20000400000 */
[----:B------:R-:W-:Y:S01]  /*1f590*/  FMUL R9, R163, R2 ;  /* 0x00000002a3097220 */ /* 0x000fe20000400000 */
[C---:B------:R-:W-:Y:S01]  /*1f5a0*/  ISETP.GT.AND P4, PT, R0.reuse, 0xd8, P2 ;  /* 0x000000d80000780c */ /* 0x040fe20001784270 */
[----:B------:R0:W-:Y:S01]  /*1f5b0*/  @P1 STG.E.U16 desc[UR44][R4.64+0x1b0], R13 ;  /* 0x0001b00d04001986 */ /* 0x0001e2000c10152c */
[----:B------:R-:W-:-:S02]  /*1f5c0*/  ISETP.GT.AND P5, PT, R0, 0xd9, P2 ;  /* 0x000000d90000780c */ /* 0x000fc400017a4270 */
[----:B------:R-:W-:Y:S02]  /*1f5d0*/  ISETP.GT.AND P1, PT, R0, 0xe0, P3 ;  /* 0x000000e00000780c */ /* 0x000fe40001f24270 */
[----:B------:R-:W-:Y:S02]  /*1f5e0*/  F2FP.BF16.F32.PACK_AB R8, RZ, R8 ;  /* 0x00000008ff08723e */ /* 0x000fe400000010ff */
[----:B------:R-:W-:Y:S02]  /*1f5f0*/  F2FP.BF16.F32.PACK_AB R9, RZ, R9 ;  /* 0x00000009ff09723e */ /* 0x000fe400000010ff */
[----:B0-----:R-:W-:Y:S01]  /*1f600*/  PRMT R13, R3, 0x7610, R13 ;  /* 0x00007610030d7816 */ /* 0x001fe2000000000d */
[----:B------:R-:W-:Y:S01]  /*1f610*/  FMUL R3, R161, R2 ;  /* 0x00000002a1037220 */ /* 0x000fe20000400000 */
[----:B------:R-:W-:Y:S01]  /*1f620*/  PRMT R11, R8, 0x7610, R11 ;  /* 0x00007610080b7816 */ /* 0x000fe2000000000b */
[----:B------:R0:W-:Y:S03]  /*1f630*/  @P0 STG.E.U16 desc[UR44][R4.64+0x1b2], R10 ;  /* 0x0001b20a04000986 */ /* 0x0001e6000c10152c */
[----:B------:R-:W-:-:S02]  /*1f640*/  F2FP.BF16.F32.PACK_AB R3, RZ, R3 ;  /* 0x00000003ff03723e */ /* 0x000fc400000010ff */
[----:B------:R-:W-:Y:S01]  /*1f650*/  PRMT R12, R9, 0x7610, R12 ;  /* 0x00007610090c7816 */ /* 0x000fe2000000000c */
[----:B------:R-:W-:Y:S01]  /*1f660*/  @P4 STG.E.U16 desc[UR44][R6.64+0x1b0], R11 ;  /* 0x0001b00b06004986 */ /* 0x000fe2000c10152c */
[-C--:B------:R-:W-:Y:S01]  /*1f670*/  FMUL R8, R160, R2.reuse ;  /* 0x00000002a0087220 */ /* 0x080fe20000400000 */
[----:B------:R-:W-:Y:S02]  /*1f680*/  ISETP.GT.AND P0, PT, R0, 0xe1, P3 ;  /* 0x000000e10000780c */ /* 0x000fe40001f04270 */
[----:B0-----:R-:W-:Y:S01]  /*1f690*/  PRMT R10, R3, 0x7610, R10 ;  /* 0x00007610030a7816 */ /* 0x001fe2000000000a */
[-C--:B------:R-:W-:Y:S01]  /*1f6a0*/  FMUL R3, R158, R2.reuse ;  /* 0x000000029e037220 */ /* 0x080fe20000400000 */
[----:B------:R-:W-:Y:S01]  /*1f6b0*/  @P5 STG.E.U16 desc[UR44][R6.64+0x1b2], R12 ;  /* 0x0001b20c06005986 */ /* 0x000fe2000c10152c */
[----:B------:R-:W-:Y:S01]  /*1f6c0*/  FMUL R9, R159, R2 ;  /* 0x000000029f097220 */ /* 0x000fe20000400000 */
[C---:B------:R-:W-:Y:S02]  /*1f6d0*/  ISETP.GT.AND P4, PT, R0.reuse, 0xe0, P2 ;  /* 0x000000e00000780c */ /* 0x040fe40001784270 */
[----:B------:R0:W-:Y:S01]  /*1f6e0*/  @P1 STG.E.U16 desc[UR44][R4.64+0x1c0], R13 ;  /* 0x0001c00d04001986 */ /* 0x0001e2000c10152c */
[----:B------:R-:W-:-:S02]  /*1f6f0*/  ISETP.GT.AND P5, PT, R0, 0xe1, P2 ;  /* 0x000000e10000780c */ /* 0x000fc400017a4270 */
[----:B------:R-:W-:Y:S02]  /*1f700*/  ISETP.GT.AND P1, PT, R0, 0xe8, P3 ;  /* 0x000000e80000780c */ /* 0x000fe40001f24270 */
[----:B------:R-:W-:Y:S02]  /*1f710*/  F2FP.BF16.F32.PACK_AB R3, RZ, R3 ;  /* 0x00000003ff03723e */ /* 0x000fe400000010ff */
[----:B------:R-:W-:Y:S02]  /*1f720*/  F2FP.BF16.F32.PACK_AB R8, RZ, R8 ;  /* 0x00000008ff08723e */ /* 0x000fe400000010ff */
[----:B------:R-:W-:Y:S02]  /*1f730*/  F2FP.BF16.F32.PACK_AB R9, RZ, R9 ;  /* 0x00000009ff09723e */ /* 0x000fe400000010ff */
[----:B0-----:R-:W-:Y:S01]  /*1f740*/  PRMT R13, R3, 0x7610, R13 ;  /* 0x00007610030d7816 */ /* 0x001fe2000000000d */
[----:B------:R-:W-:Y:S01]  /*1f750*/  FMUL R3, R157, R2 ;  /* 0x000000029d037220 */ /* 0x000fe20000400000 */
[----:B------:R-:W-:-:S02]  /*1f760*/  PRMT R11, R8, 0x7610, R11 ;  /* 0x00007610080b7816 */ /* 0x000fc4000000000b */
[----:B------:R-:W-:Y:S01]  /*1f770*/  PRMT R12, R9, 0x7610, R12 ;  /* 0x00007610090c7816 */ /* 0x000fe2000000000c */
[----:B------:R0:W-:Y:S01]  /*1f780*/  @P0 STG.E.U16 desc[UR44][R4.64+0x1c2], R10 ;  /* 0x0001c20a04000986 */ /* 0x0001e2000c10152c */
[----:B------:R-:W-:Y:S01]  /*1f790*/  F2FP.BF16.F32.PACK_AB R3, RZ, R3 ;  /* 0x00000003ff03723e */ /* 0x000fe200000010ff */
[----:B------:R-:W-:Y:S02]  /*1f7a0*/  FMUL R8, R156, R2 ;  /* 0x000000029c087220 */ /* 0x000fe40000400000 */
[----:B------:R1:W-:Y:S01]  /*1f7b0*/  @P4 STG.E.U16 desc[UR44][R6.64+0x1c0], R11 ;  /* 0x0001c00b06004986 */ /* 0x0003e2000c10152c */
[----:B------:R-:W-:-:S03]  /*1f7c0*/  ISETP.GT.AND P0, PT, R0, 0xe9, P3 ;  /* 0x000000e90000780c */ /* 0x000fc60001f04270 */
[----:B------:R-:W-:Y:S01]  /*1f7d0*/  @P5 STG.E.U16 desc[UR44][R6.64+0x1c2], R12 ;  /* 0x0001c20c06005986 */ /* 0x000fe2000c10152c */
[----:B------:R-:W-:-:S03]  /*1f7e0*/  ISETP.GT.AND P4, PT, R0, 0xe9, P2 ;  /* 0x000000e90000780c */ /* 0x000fc60001784270 */
[----:B------:R2:W-:Y:S01]  /*1f7f0*/  @P1 STG.E.U16 desc[UR44][R4.64+0x1d0], R13 ;  /* 0x0001d00d04001986 */ /* 0x0005e2000c10152c */
[----:B------:R-:W-:Y:S02]  /*1f800*/  ISETP.GT.AND P1, PT, R0, 0xe8, P2 ;  /* 0x000000e80000780c */ /* 0x000fe40001724270 */
[----:B0-----:R-:W-:Y:S01]  /*1f810*/  PRMT R10, R3, 0x7610, R10 ;  /* 0x00007610030a7816 */ /* 0x001fe2000000000a */
[-C--:B------:R-:W-:Y:S01]  /*1f820*/  FMUL R3, R154, R2.reuse ;  /* 0x000000029a037220 */ /* 0x080fe20000400000 */
[----:B------:R-:W-:Y:S01]  /*1f830*/  ISETP.GT.AND P5, PT, R0, 0xf0, P3 ;  /* 0x000000f00000780c */ /* 0x000fe20001fa4270 */
[----:B------:R-:W-:Y:S01]  /*1f840*/  FMUL R9, R155, R2 ;  /* 0x000000029b097220 */ /* 0x000fe20000400000 */
[----:B------:R-:W-:Y:S02]  /*1f850*/  F2FP.BF16.F32.PACK_AB R8, RZ, R8 ;  /* 0x00000008ff08723e */ /* 0x000fe400000010ff */
[----:B------:R-:W-:Y:S02]  /*1f860*/  F2FP.BF16.F32.PACK_AB R3, RZ, R3 ;  /* 0x00000003ff03723e */ /* 0x000fe400000010ff */
[----:B-1----:R-:W-:-:S02]  /*1f870*/  PRMT R11, R8, 0x7610, R11 ;  /* 0x00007610080b7816 */ /* 0x002fc4000000000b */
[----:B------:R-:W-:Y:S02]  /*1f880*/  F2FP.BF16.F32.PACK_AB R9, RZ, R9 ;  /* 0x00000009ff09723e */ /* 0x000fe400000010ff */
[----:B--2---:R-:W-:Y:S01]  /*1f890*/  PRMT R13, R3, 0x7610, R13 ;  /* 0x00007610030d7816 */ /* 0x004fe2000000000d */
[----:B------:R-:W-:Y:S01]  /*1f8a0*/  @P0 STG.E.U16 desc[UR44][R4.64+0x1d2], R10 ;  /* 0x0001d20a04000986 */ /* 0x000fe2000c10152c */
[----:B------:R-:W-:-:S03]  /*1f8b0*/  FMUL R3, R23, R2 ;  /* 0x0000000217037220 */ /* 0x000fc60000400000 */
[----:B------:R-:W-:Y:S04]  /*1f8c0*/  @P1 STG.E.U16 desc[UR44][R6.64+0x1d0], R11 ;  /* 0x0001d00b06001986 */ /* 0x000fe8000c10152c */
[----:B------:R0:W-:Y:S01]  /*1f8d0*/  @P4 STG.E.U16 desc[UR44][R6.64+0x1d2], R9 ;  /* 0x0001d20906004986 */ /* 0x0001e2000c10152c */
[----:B------:R-:W-:-:S03]  /*1f8e0*/  ISETP.GT.AND P4, PT, R0, 0xf0, P2 ;  /* 0x000000f00000780c */ /* 0x000fc60001784270 */
[----:B------:R-:W-:Y:S01]  /*1f8f0*/  @P5 STG.E.U16 desc[UR44][R4.64+0x1e0], R13 ;  /* 0x0001e00d04005986 */ /* 0x000fe2000c10152c */
[----:B------:R-:W-:Y:S01]  /*1f900*/  ISETP.GT.AND P5, PT, R0, 0xf1, P3 ;  /* 0x000000f10000780c */ /* 0x000fe20001fa4270 */
[----:B------:R-:W-:Y:S01]  /*1f910*/  FMUL R8, R22, R2 ;  /* 0x0000000216087220 */ /* 0x000fe20000400000 */
[----:B------:R-:W-:-:S04]  /*1f920*/  F2FP.BF16.F32.PACK_AB R3, RZ, R3 ;  /* 0x00000003ff03723e */ /* 0x000fc800000010ff */
[----:B------:R-:W-:Y:S02]  /*1f930*/  PRMT R14, R3, 0x7610, R14 ;  /* 0x00007610030e7816 */ /* 0x000fe4000000000e */
[----:B------:R-:W-:Y:S01]  /*1f940*/  F2FP.BF16.F32.PACK_AB R12, RZ, R8 ;  /* 0x00000008ff0c723e */ /* 0x000fe200000010ff */
[----:B0-----:R-:W-:-:S04]  /*1f950*/  FMUL R9, R19, R2 ;  /* 0x0000000213097220 */ /* 0x001fc80000400000 */
[----:B------:R-:W-:Y:S01]  /*1f960*/  @P5 STG.E.U16 desc[UR44][R4.64+0x1e2], R14 ;  /* 0x0001e20e04005986 */ /* 0x000fe2000c10152c */
[----:B------:R-:W-:-:S03]  /*1f970*/  ISETP.GT.AND P5, PT, R0, 0xf8, P3 ;  /* 0x000000f80000780c */ /* 0x000fc60001fa4270 */
[----:B------:R0:W-:Y:S01]  /*1f980*/  @P4 STG.E.U16 desc[UR44][R6.64+0x1e0], R12 ;  /* 0x0001e00c06004986 */ /* 0x0001e2000c10152c */
[C---:B------:R-:W-:Y:S01]  /*1f990*/  ISETP.GT.AND P4, PT, R0.reuse, 0xf1, P2 ;  /* 0x000000f10000780c */ /* 0x040fe20001784270 */
[-C--:B------:R-:W-:Y:S01]  /*1f9a0*/  FMUL R11, R21, R2.reuse ;  /* 0x00000002150b7220 */ /* 0x080fe20000400000 */
[----:B------:R-:W-:Y:S01]  /*1f9b0*/  ISETP.GT.AND P3, PT, R0, 0xf9, P3 ;  /* 0x000000f90000780c */ /* 0x000fe20001f64270 */
[-C--:B------:R-:W-:Y:S01]  /*1f9c0*/  FMUL R10, R20, R2.reuse ;  /* 0x00000002140a7220 */ /* 0x080fe20000400000 */
[----:B------:R-:W-:Y:S01]  /*1f9d0*/  FMUL R8, R18, R2 ;  /* 0x0000000212087220 */ /* 0x000fe20000400000 */
[----:B------:R-:W-:Y:S01]  /*1f9e0*/  F2FP.BF16.F32.PACK_AB R9, RZ, R9 ;  /* 0x00000009ff09723e */ /* 0x000fe200000010ff */
[----:B------:R-:W-:Y:S01]  /*1f9f0*/  USHF.L.U32 UR12, UR8, 0x8, URZ ;  /* 0x00000008080c7899 */ /* 0x000fe2000800063f */
[----:B------:R-:W-:Y:S01]  /*1fa00*/  F2FP.BF16.F32.PACK_AB R11, RZ, R11 ;  /* 0x0000000bff0b723e */ /* 0x000fe200000010ff */
[----:B------:R-:W-:Y:S01]  /*1fa10*/  USHF.L.U64.HI UR11, UR8, 0x8, UR9 ;  /* 0x00000008080b7899 */ /* 0x000fe20008010209 */
[----:B------:R-:W-:-:S02]  /*1fa20*/  F2FP.BF16.F32.PACK_AB R10, RZ, R10 ;  /* 0x0000000aff0a723e */ /* 0x000fc400000010ff */
[----:B0-----:R-:W-:Y:S02]  /*1fa30*/  PRMT R12, R9, 0x7610, R12 ;  /* 0x00007610090c7816 */ /* 0x001fe4000000000c */
[----:B------:R-:W-:Y:S01]  /*1fa40*/  F2FP.BF16.F32.PACK_AB R8, RZ, R8 ;  /* 0x00000008ff08723e */ /* 0x000fe200000010ff */
[----:B------:R0:W-:Y:S01]  /*1fa50*/  @P4 STG.E.U16 desc[UR44][R6.64+0x1e2], R11 ;  /* 0x0001e20b06004986 */ /* 0x0001e2000c10152c */
[----:B------:R-:W-:Y:S02]  /*1fa60*/  MOV R9, UR12 ;  /* 0x0000000c00097c02 */ /* 0x000fe40008000f00 */
[----:B------:R-:W-:Y:S01]  /*1fa70*/  PRMT R13, R8, 0x7610, R13 ;  /* 0x00007610080d7816 */ /* 0x000fe2000000000d */
[----:B------:R-:W-:Y:S01]  /*1fa80*/  @P5 STG.E.U16 desc[UR44][R4.64+0x1f0], R10 ;  /* 0x0001f00a04005986 */ /* 0x000fe2000c10152c */
[----:B------:R-:W-:-:S03]  /*1fa90*/  ISETP.GT.AND P1, PT, R153, 0x80, PT ;  /* 0x000000809900780c */ /* 0x000fc60003f24270 */
[----:B------:R1:W-:Y:S01]  /*1faa0*/  @P3 STG.E.U16 desc[UR44][R4.64+0x1f2], R12 ;  /* 0x0001f20c04003986 */ /* 0x0003e2000c10152c */
[----:B------:R-:W-:Y:S01]  /*1fab0*/  IADD3 R8, P3, P5, R4, UR5, R9 ;  /* 0x0000000504087c10 */ /* 0x000fe2000fd7e009 */
[----:B0-----:R-:W-:Y:S01]  /*1fac0*/  IMAD.U32 R11, RZ, RZ, UR11 ;  /* 0x0000000bff0b7e24 */ /* 0x001fe2000f8e00ff */
[C---:B------:R-:W-:Y:S02]  /*1fad0*/  ISETP.GT.AND P4, PT, R0.reuse, 0xf8, P2 ;  /* 0x000000f80000780c */ /* 0x040fe40001784270 */
[C---:B------:R-:W-:Y:S02]  /*1fae0*/  ISETP.GT.AND P2, PT, R0.reuse, 0xf9, P2 ;  /* 0x000000f90000780c */ /* 0x040fe40001744270 */
[----:B------:R-:W-:Y:S02]  /*1faf0*/  IADD3.X R9, R5, UR4, R11, P3, P5 ;  /* 0x0000000405097c10 */ /* 0x000fe40009fea40b */
[----:B------:R-:W-:Y:S01]  /*1fb00*/  ISETP.GT.AND P3, PT, R0, 0x1, P1 ;  /* 0x000000010000780c */ /* 0x000fe20000f64270 */
[-C--:B------:R-:W-:Y:S01]  /*1fb10*/  FMUL R3, R15, R2.reuse ;  /* 0x000000020f037220 */ /* 0x080fe20000400000 */
[----:B------:R-:W-:Y:S01]  /*1fb20*/  FMUL R25, R25, R2 ;  /* 0x0000000219197220 */ /* 0x000fe20000400000 */
[----:B-1----:R-:W-:-:S03]  /*1fb30*/  IADD3 R4, P5, R4, UR12, RZ ;  /* 0x0000000c04047c10 */ /* 0x002fc6000ffbe0ff */
[----:B------:R-:W-:Y:S02]  /*1fb40*/  F2FP.BF16.F32.PACK_AB R3, RZ, R3 ;  /* 0x00000003ff03723e */ /* 0x000fe400000010ff */
[----:B------:R-:W-:Y:S02]  /*1fb50*/  F2FP.BF16.F32.PACK_AB R25, RZ, R25 ;  /* 0x00000019ff19723e */ /* 0x000fe400000010ff */
[----:B------:R-:W-:Y:S01]  /*1fb60*/  IADD3.X R5, R5, UR11, RZ, P5, !PT ;  /* 0x0000000b05057c10 */ /* 0x000fe2000affe4ff */
[----:B------:R-:W-:Y:S01]  /*1fb70*/  @P4 STG.E.U16 desc[UR44][R6.64+0x1f0], R13 ;  /* 0x0001f00d06004986 */ /* 0x000fe2000c10152c */
[----:B------:R-:W-:-:S03]  /*1fb80*/  ISETP.GT.AND P0, PT, R153, 0x88, PT ;  /* 0x000000889900780c */ /* 0x000fc60003f04270 */
[----:B------:R0:W-:Y:S01]  /*1fb90*/  @P2 STG.E.U16 desc[UR44][R6.64+0x1f2], R3 ;  /* 0x0001f20306002986 */ /* 0x0001e2000c10152c */
[----:B------:R-:W-:-:S03]  /*1fba0*/  ISETP.GT.AND P4, PT, R0, RZ, P1 ;  /* 0x000000ff0000720c */ /* 0x000fc60000f84270 */
[----:B------:R-:W-:Y:S01]  /*1fbb0*/  @P3 STG.E.U16 desc[UR44][R4.64+0x2], R25 ;  /* 0x0000021904003986 */ /* 0x000fe2000c10152c */
[----:B------:R-:W-:Y:S02]  /*1fbc0*/  IADD3 R10, P3, R4, UR5, RZ ;  /* 0x00000005040a7c10 */ /* 0x000fe4000ff7e0ff */
[----:B------:R-:W-:Y:S01]  /*1fbd0*/  ISETP.GT.AND P2, PT, R0, RZ, P0 ;  /* 0x000000ff0000720c */ /* 0x000fe20000744270 */
[-C--:B------:R-:W-:Y:S01]  /*1fbe0*/  FMUL R24, R24, R2.reuse ;  /* 0x0000000218187220 */ /* 0x080fe20000400000 */
[-C--:B------:R-:W-:Y:S01]  /*1fbf0*/  FMUL R26, R26, R2.reuse ;  /* 0x000000021a1a7220 */ /* 0x080fe20000400000 */
[C---:B------:R-:W-:Y:S02]  /*1fc00*/  ISETP.GT.AND P5, PT, R0.reuse, 0x1, P0 ;  /* 0x000000010000780c */ /* 0x040fe400007a4270 */
[----:B------:R-:W-:Y:S02]  /*1fc10*/  IADD3.X R11, R5, UR4, RZ, P3, !PT ;  /* 0x00000004050b7c10 */ /* 0x000fe40009ffe4ff */
[----:B------:R-:W-:Y:S01]  /*1fc20*/  ISETP.GT.AND P3, PT, R0, 0x9, P1 ;  /* 0x000000090000780c */ /* 0x000fe20000f64270 */
[-C--:B------:R-:W-:Y:S01]  /*1fc30*/  FMUL R27, R27, R2.reuse ;  /* 0x000000021b1b7220 */ /* 0x080fe20000400000 */
[----:B------:R-:W-:Y:S01]  /*1fc40*/  FMUL R29, R29, R2 ;  /* 0x000000021d1d7220 */ /* 0x000fe20000400000 */
[----:B------:R-:W-:-:S02]  /*1fc50*/  F2FP.BF16.F32.PACK_AB R24, RZ, R24 ;  /* 0x00000018ff18723e */ /* 0x000fc400000010ff */
[----:B------:R-:W-:Y:S02]  /*1fc60*/  F2FP.BF16.F32.PACK_AB R26, RZ, R26 ;  /* 0x0000001aff1a723e */ /* 0x000fe400000010ff */
[----:B------:R-:W-:Y:S01]  /*1fc70*/  F2FP.BF16.F32.PACK_AB R27, RZ, R27 ;  /* 0x0000001bff1b723e */ /* 0x000fe200000010ff */
[----:B------:R-:W-:Y:S01]  /*1fc80*/  @P4 STG.E.U16 desc[UR44][R4.64], R24 ;  /* 0x0000001804004986 */ /* 0x000fe2000c10152c */
[----:B------:R-:W-:Y:S02]  /*1fc90*/  F2FP.BF16.F32.PACK_AB R29, RZ, R29 ;  /* 0x0000001dff1d723e */ /* 0x000fe400000010ff */
[C---:B------:R-:W-:Y:S01]  /*1fca0*/  ISETP.GT.AND P4, PT, R0.reuse, 0x8, P1 ;  /* 0x000000080000780c */ /* 0x040fe20000f84270 */
[----:B------:R-:W-:Y:S01]  /*1fcb0*/  @P2 STG.E.U16 desc[UR44][R10.64], R26 ;  /* 0x0000001a0a002986 */ /* 0x000fe2000c10152c */
[----:B------:R-:W-:Y:S01]  /*1fcc0*/  ISETP.GT.AND P2, PT, R0, 0x8, P0 ;  /* 0x000000080000780c */ /* 0x000fe20000744270 */
[-C--:B------:R-:W-:Y:S01]  /*1fcd0*/  FMUL R28, R28, R2.reuse ;  /* 0x000000021c1c7220 */ /* 0x080fe20000400000 */
[----:B------:R-:W-:Y:S01]  /*1fce0*/  FMUL R30, R30, R2 ;  /* 0x000000021e1e7220 */ /* 0x000fe20000400000 */
[----:B------:R-:W-:Y:S01]  /*1fcf0*/  @P5 STG.E.U16 desc[UR44][R10.64+0x2], R27 ;  /* 0x0000021b0a005986 */ /* 0x000fe2000c10152c */
[----:B------:R-:W-:-:S03]  /*1fd00*/  ISETP.GT.AND P5, PT, R0, 0x9, P0 ;  /* 0x000000090000780c */ /* 0x000fc600007a4270 */
[----:B------:R-:W-:Y:S01]  /*1fd10*/  @P3 STG.E.U16 desc[UR44][R4.64+0x12], R29 ;  /* 0x0000121d04003986 */ /* 0x000fe2000c10152c */
[----:B0-----:R-:W-:Y:S02]  /*1fd20*/  IADD3 R6, P3, R4, UR5, RZ ;  /* 0x0000000504067c10 */ /* 0x001fe4000ff7e0ff */
[----:B------:R-:W-:Y:S01]  /*1fd30*/  F2FP.BF16.F32.PACK_AB R28, RZ, R28 ;  /* 0x0000001cff1c723e */ /* 0x000fe200000010ff */
[----:B------:R-:W-:Y:S01]  /*1fd40*/  FMUL R31, R31, R2 ;  /* 0x000000021f1f7220 */ /* 0x000fe20000400000 */
[----:B------:R-:W-:Y:S02]  /*1fd50*/  F2FP.BF16.F32.PACK_AB R30, RZ, R30 ;  /* 0x0000001eff1e723e */ /* 0x000fe400000010ff */
[----:B------:R-:W-:Y:S01]  /*1fd60*/  IADD3.X R7, R5, UR4, RZ, P3, !PT ;  /* 0x0000000405077c10 */ /* 0x000fe20009ffe4ff */
[----:B------:R-:W-:Y:S01]  /*1fd70*/  @P4 STG.E.U16 desc[UR44][R4.64+0x10], R28 ;  /* 0x0000101c04004986 */ /* 0x000fe2000c10152c */
[----:B------:R-:W-:-:S03]  /*1fd80*/  F2FP.BF16.F32.PACK_AB R31, RZ, R31 ;  /* 0x0000001fff1f723e */ /* 0x000fc600000010ff */
[----:B------:R0:W-:Y:S01]  /*1fd90*/  @P2 STG.E.U16 desc[UR44][R6.64+0x10], R30 ;  /* 0x0000101e06002986 */ /* 0x0001e2000c10152c */
[C---:B------:R-:W-:Y:S02]  /*1fda0*/  ISETP.GT.AND P2, PT, R0.reuse, 0x10, P0 ;  /* 0x000000100000780c */ /* 0x040fe40000744270 */
[C---:B------:R-:W-:Y:S01]  /*1fdb0*/  ISETP.GT.AND P4, PT, R0.reuse, 0x10, P1 ;  /* 0x000000100000780c */ /* 0x040fe20000f84270 */
[----:B------:R-:W-:Y:S01]  /*1fdc0*/  @P5 STG.E.U16 desc[UR44][R8.64+0x12], R31 ;  /* 0x0000121f08005986 */ /* 0x000fe2000c10152c */
[----:B------:R-:W-:Y:S01]  /*1fdd0*/  ISETP.GT.AND P3, PT, R0, 0x11, P1 ;  /* 0x000000110000780c */ /* 0x000fe20000f64270 */
[-C--:B------:R-:W-:Y:S01]  /*1fde0*/  FMUL R32, R32, R2.reuse ;  /* 0x0000000220207220 */ /* 0x080fe20000400000 */
[----:B------:R-:W-:Y:S01]  /*1fdf0*/  ISETP.GT.AND P5, PT, R0, 0x11, P0 ;  /* 0x000000110000780c */ /* 0x000fe200007a4270 */
[-C--:B------:R-:W-:Y:S01]  /*1fe00*/  FMUL R33, R33, R2.reuse ;  /* 0x0000000221217220 */ /* 0x080fe20000400000 */
[----:B------:R-:W-:Y:S02]  /*1fe10*/  FMUL R34, R34, R2 ;  /* 0x0000000222227220 */ /* 0x000fe40000400000 */
[----:B------:R-:W-:-:S02]  /*1fe20*/  F2FP.BF16.F32.PACK_AB R32, RZ, R32 ;  /* 0x00000020ff20723e */ /* 0x000fc400000010ff */
[----:B------:R-:W-:Y:S01]  /*1fe30*/  F2FP.BF16.F32.PACK_AB R33, RZ, R33 ;  /* 0x00000021ff21723e */ /* 0x000fe200000010ff */
[----:B0-----:R-:W-:Y:S01]  /*1fe40*/  @P2 IMAD.MOV.U32 R6, RZ, RZ, R8 ;  /* 0x000000ffff062224 */ /* 0x001fe200078e0008 */
[----:B------:R-:W-:Y:S01]  /*1fe50*/  F2FP.BF16.F32.PACK_AB R34, RZ, R34 ;  /* 0x00000022ff22723e */ /* 0x000fe200000010ff */
[----:B------:R-:W-:Y:S01]  /*1fe60*/  FMUL R35, R35, R2 ;  /* 0x0000000223237220 */ /* 0x000fe20000400000 */
[----:B------:R-:W-:Y:S01]  /*1fe70*/  @P2 MOV R7, R9 ;  /* 0x0000000900072202 */ /* 0x000fe20000000f00 */
[----:B------:R-:W-:Y:S04]  /*1fe80*/  @P4 STG.E.U16 desc[UR44][R4.64+0x20], R32 ;  /* 0x0000202004004986 */ /* 0x000fe8000c10152c */
[----:B------:R-:W-:Y:S01]  /*1fe90*/  @P3 STG.E.U16 desc[UR44][R4.64+0x22], R33 ;  /* 0x0000222104003986 */ /* 0x000fe2000c10152c */
[----:B------:R-:W-:-:S03]  /*1fea0*/  F2FP.BF16.F32.PACK_AB R35, RZ, R35 ;  /* 0x00000023ff23723e */ /* 0x000fc600000010ff */
[----:B------:R0:W-:Y:S01]  /*1feb0*/  @P2 STG.E.U16 desc[UR44][R6.64+0x20], R34 ;  /* 0x0000202206002986 */ /* 0x0001e2000c10152c */
[C---:B------:R-:W-:Y:S02]  /*1fec0*/  ISETP.GT.AND P2, PT, R0.reuse, 0x18, P0 ;  /* 0x000000180000780c */ /* 0x040fe40000744270 */
[C---:B------:R-:W-:Y:S02]  /*1fed0*/  ISETP.GT.AND P4, PT, R0.reuse, 0x18, P1 ;  /* 0x000000180000780c */ /* 0x040fe40000f84270 */
[----:B------:R-:W-:Y:S01]  /*1fee0*/  ISETP.GT.AND P3, PT, R0, 0x19, P1 ;  /* 0x000000190000780c */ /* 0x000fe20000f64270 */
[----:B0-----:R-:W-:Y:S02]  /*1fef0*/  @P5 IMAD.MOV.U32 R6, RZ, RZ, R8 ;  /* 0x000000ffff065224 */ /* 0x001fe400078e0008 */
[----:B------:R-:W-:Y:S02]  /*1ff00*/  @P5 IMAD.MOV.U32 R7, RZ, RZ, R9 ;  /* 0x000000ffff075224 */ /* 0x000fe400078e0009 */
[-C--:B------:R-:W-:Y:S01]  /*1ff10*/  FMUL R36, R36, R2.reuse ;  /* 0x0000000224247220 */ /* 0x080fe20000400000 */
[----:B------:R-:W-:-:S02]  /*1ff20*/  FMUL R37, R37, R2 ;  /* 0x0000000225257220 */ /* 0x000fc40000400000 */
[----:B------:R0:W-:Y:S01]  /*1ff30*/  @P5 STG.E.U16 desc[UR44][R6.64+0x22], R35 ;  /* 0x0000222306005986 */ /* 0x0001e2000c10152c */
[----:B------:R-:W-:Y:S01]  /*1ff40*/  ISETP.GT.AND P5, PT, R0, 0x19, P0 ;  /* 0x000000190000780c */ /* 0x000fe200007a4270 */
[----:B------:R-:W-:Y:S01]  /*1ff50*/  FMUL R38, R38, R2 ;  /* 0x0000000226267220 */ /* 0x000fe20000400000 */
[----:B------:R-:W-:Y:S02]  /*1ff60*/  F2FP.BF16.F32.PACK_AB R36, RZ, R36 ;  /* 0x00000024ff24723e */ /* 0x000fe400000010ff */
[----:B------:R-:W-:Y:S01]  /*1ff70*/  F2FP.BF16.F32.PACK_AB R37, RZ, R37 ;  /* 0x00000025ff25723e */ /* 0x000fe200000010ff */
[----:B------:R-:W-:Y:S01]  /*1ff80*/  FMUL R39, R39, R2 ;  /* 0x0000000227277220 */ /* 0x000fe20000400000 */
[----:B------:R-:W-:Y:S01]  /*1ff90*/  F2FP.BF16.F32.PACK_AB R38, RZ, R38 ;  /* 0x00000026ff26723e */ /* 0x000fe200000010ff */
[----:B------:R-:W-:Y:S01]  /*1ffa0*/  @P4 STG.E.U16 desc[UR44][R4.64+0x30], R36 ;  /* 0x0000302404004986 */ /* 0x000fe2000c10152c */
[----:B0-----:R-:W-:Y:S01]  /*1ffb0*/  @P2 MOV R6, R8 ;  /* 0x0000000800062202 */ /* 0x001fe20000000f00 */
[----:B------:R-:W-:-:S02]  /*1ffc0*/  @P2 IMAD.MOV.U32 R7, RZ, RZ, R9 ;  /* 0x000000ffff072224 */ /* 0x000fc400078e0009 */
[----:B------:R-:W-:Y:S01]  /*1ffd0*/  @P3 STG.E.U16 desc[UR44][R4.64+0x32], R37 ;  /* 0x0000322504003986 */ /* 0x000fe2000c10152c */
[----:B------:R-:W-:-:S03]  /*1ffe0*/  F2FP.BF16.F32.PACK_AB R39, RZ, R39 ;  /* 0x00000027ff27723e */ /* 0x000fc600000010ff */
[----:B------:R0:W-:Y:S01]  /*1fff0*/  @P2 STG.E.U16 desc[UR44][R6.64+0x30], R38 ;  /* 0x0000302606002986 */ /* 0x0001e2000c10152c */
[C---:B------:R-:W-:Y:S02]  /*20000*/  ISETP.GT.AND P2, PT, R0.reuse, 0x20, P0 ;  /* 0x000000200000780c */ /* 0x040fe40000744270 */
[C---:B------:R-:W-:Y:S02]  /*20010*/  ISETP.GT.AND P4, PT, R0.reuse, 0x20, P1 ;  /* 0x000000200000780c */ /* 0x040fe40000f84270 */
[----:B------:R-:W-:Y:S01]  /*20020*/  ISETP.GT.AND P3, PT, R0, 0x21, P1 ;  /* 0x000000210000780c */ /* 0x000fe20000f64270 */
[----:B0-----:R-:W-:Y:S01]  /*20030*/  @P5 IMAD.MOV.U32 R6, RZ, RZ, R8 ;  /* 0x000000ffff065224 */ /* 0x001fe200078e0008 */
[----:B------:R-:W-:Y:S01]  /*20040*/  @P5 MOV R7, R9 ;  /* 0x0000000900075202 */ /* 0x000fe20000000f00 */
[-C--:B------:R-:W-:Y:S01]  /*20050*/  FMUL R40, R40, R2.reuse ;  /* 0x0000000228287220 */ /* 0x080fe20000400000 */
[----:B------:R-:W-:-:S03]  /*20060*/  FMUL R41, R41, R2 ;  /* 0x0000000229297220 */ /* 0x000fc60000400000 */
        /* <DEDUP_REMOVED lines=8> */
[----:B0-----:R-:W-:Y:S02]  /*200f0*/  @P2 IMAD.MOV.U32 R6, RZ, RZ, R8 ;  /* 0x000000ffff062224 */ /* 0x001fe400078e0008 */
[----:B------:R-:W-:Y:S01]  /*20100*/  @P2 IMAD.MOV.U32 R7, RZ, RZ, R9 ;  /* 0x000000ffff072224 */ /* 0x000fe200078e0009 */
[----:B------:R-:W-:Y:S01]  /*20110*/  @P3 STG.E.U16 desc[UR44][R4.64+0x42], R41 ;  /* 0x0000422904003986 */ /* 0x000fe2000c10152c */
[----:B------:R-:W-:-:S03]  /*20120*/  F2FP.BF16.F32.PACK_AB R43, RZ, R43 ;  /* 0x0000002bff2b723e */ /* 0x000fc600000010ff */
[----:B------:R0:W-:Y:S01]  /*20130*/  @P2 STG.E.U16 desc[UR44][R6.64+0x40], R42 ;  /* 0x0000402a06002986 */ /* 0x0001e2000c10152c */
[C---:B------:R-:W-:Y:S02]  /*20140*/  ISETP.GT.AND P2, PT, R0.reuse, 0x28, P0 ;  /* 0x000000280000780c */ /* 0x040fe40000744270 */
[C---:B------:R-:W-:Y:S02]  /*20150*/  ISETP.GT.AND P4, PT, R0.reuse, 0x28, P1 ;  /* 0x000000280000780c */ /* 0x040fe40000f84270 */
[----:B------:R-:W-:Y:S02]  /*20160*/  ISETP.GT.AND P3, PT, R0, 0x29, P1 ;  /* 0x000000290000780c */ /* 0x000fe40000f64270 */
[----:B0-----:R-:W-:Y:S01]  /*20170*/  @P5 MOV R6, R8 ;  /* 0x0000000800065202 */ /* 0x001fe20000000f00 */
        /* <DEDUP_REMOVED lines=11> */
[----:B0-----:R-:W-:Y:S01]  /*20230*/  @P2 IMAD.MOV.U32 R6, RZ, RZ, R8 ;  /* 0x000000ffff062224 */ /* 0x001fe200078e0008 */
[----:B------:R-:W-:-:S02]  /*20240*/  @P2 MOV R7, R9 ;  /* 0x0000000900072202 */ /* 0x000fc40000000f00 */
        /* <DEDUP_REMOVED lines=446> */
[-C--:B------:R-:W-:Y:S01]  /*21e30*/  FMUL R136, R136, R2.reuse ;  /* 0x0000000288887220 */ /* 0x080fe20000400000 */
[----:B0-----:R-:W-:Y:S01]  /*21e40*/  @P5 IMAD.MOV.U32 R6, RZ, RZ, R8 ;  /* 0x000000ffff065224 */ /* 0x001fe200078e0008 */
[----:B------:R-:W-:Y:S01]  /*21e50*/  @P5 MOV R7, R9 ;  /* 0x0000000900075202 */ /* 0x000fe20000000f00 */
[-C--:B------:R-:W-:Y:S01]  /*21e60*/  FMUL R137, R137, R2.reuse ;  /* 0x0000000289897220 */ /* 0x080fe20000400000 */
[----:B------:R-:W-:-:S03]  /*21e70*/  FMUL R138, R138, R2 ;  /* 0x000000028a8a7220 */ /* 0x000fc60000400000 */
[----:B------:R0:W-:Y:S01]  /*21e80*/  @P5 STG.E.U16 desc[UR44][R6.64+0x1b2], R135 ;  /* 0x0001b28706005986 */ /* 0x0001e2000c10152c */
[C---:B------:R-:W-:Y:S02]  /*21e90*/  ISETP.GT.AND P5, PT, R0.reuse, 0xe1, P0 ;  /* 0x000000e10000780c */ /* 0x040fe400007a4270 */
        /* <DEDUP_REMOVED lines=8> */
[----:B------:R-:W-:Y:S01]  /*21f20*/  ISETP.GT.AND P4, PT, R0, 0xe8, P1 ;  /* 0x000000e80000780c */ /* 0x000fe20000f84270 */
[----:B------:R-:W-:Y:S01]  /*21f30*/  FMUL R140, R140, R2 ;  /* 0x000000028c8c7220 */ /* 0x000fe20000400000 */
[----:B------:R-:W-:Y:S01]  /*21f40*/  F2FP.BF16.F32.PACK_AB R139, RZ, R139 ;  /* 0x0000008bff8b723e */ /* 0x000fe200000010ff */
[----:B------:R0:W-:Y:S01]  /*21f50*/  @P2 STG.E.U16 desc[UR44][R6.64+0x1c0], R138 ;  /* 0x0001c08a06002986 */ /* 0x0001e2000c10152c */
[----:B------:R-:W-:-:S02]  /*21f60*/  ISETP.GT.AND P2, PT, R0, 0xe8, P0 ;  /* 0x000000e80000780c */ /* 0x000fc40000744270 */
[----:B------:R-:W-:Y:S01]  /*21f70*/  ISETP.GT.AND P3, PT, R0, 0xe9, P1 ;  /* 0x000000e90000780c */ /* 0x000fe20000f64270 */
[----:B------:R-:W-:Y:S01]  /*21f80*/  FMUL R141, R141, R2 ;  /* 0x000000028d8d7220 */ /* 0x000fe20000400000 */
[----:B------:R-:W-:Y:S02]  /*21f90*/  F2FP.BF16.F32.PACK_AB R140, RZ, R140 ;  /* 0x0000008cff8c723e */ /* 0x000fe400000010ff */
[----:B0-----:R-:W-:Y:S01]  /*21fa0*/  @P5 MOV R6, R8 ;  /* 0x0000000800065202 */ /* 0x001fe20000000f00 */
[----:B------:R-:W-:Y:S02]  /*21fb0*/  @P5 IMAD.MOV.U32 R7, RZ, RZ, R9 ;  /* 0x000000ffff075224 */ /* 0x000fe400078e0009 */
[----:B------:R-:W-:-:S03]  /*21fc0*/  FMUL R142, R142, R2 ;  /* 0x000000028e8e7220 */ /* 0x000fc60000400000 */
[----:B------:R0:W-:Y:S01]  /*21fd0*/  @P5 STG.E.U16 desc[UR44][R6.64+0x1c2], R139 ;  /* 0x0001c28b06005986 */ /* 0x0001e2000c10152c */
[C---:B------:R-:W-:Y:S02]  /*21fe0*/  ISETP.GT.AND P5, PT, R0.reuse, 0xe9, P0 ;  /* 0x000000e90000780c */ /* 0x040fe400007a4270 */
[----:B------:R-:W-:Y:S01]  /*21ff0*/  F2FP.BF16.F32.PACK_AB R141, RZ, R141 ;  /* 0x0000008dff8d723e */ /* 0x000fe200000010ff */
[----:B------:R-:W-:Y:S01]  /*22000*/  @P4 STG.E.U16 desc[UR44][R4.64+0x1d0], R140 ;  /* 0x0001d08c04004986 */ /* 0x000fe2000c10152c */
[----:B------:R-:W-:Y:S01]  /*22010*/  ISETP.GT.AND P4, PT, R0, 0xf0, P1 ;  /* 0x000000f00000780c */ /* 0x000fe20000f84270 */
[----:B------:R-:W-:Y:S01]  /*22020*/  FMUL R143, R143, R2 ;  /* 0x000000028f8f7220 */ /* 0x000fe20000400000 */
[----:B------:R-:W-:Y:S01]  /*22030*/  F2FP.BF16.F32.PACK_AB R142, RZ, R142 ;  /* 0x0000008eff8e723e */ /* 0x000fe200000010ff */
[----:B------:R-:W-:Y:S01]  /*22040*/  FMUL R144, R144, R2 ;  /* 0x0000000290907220 */ /* 0x000fe20000400000 */
[----:B------:R-:W-:Y:S01]  /*22050*/  @P3 STG.E.U16 desc[UR44][R4.64+0x1d2], R141 ;  /* 0x0001d28d04003986 */ /* 0x000fe2000c10152c */
[----:B0-----:R-:W-:Y:S01]  /*22060*/  @P2 IMAD.MOV.U32 R6, RZ, RZ, R8 ;  /* 0x000000ffff062224 */ /* 0x001fe200078e0008 */
[----:B------:R-:W-:-:S02]  /*22070*/  @P2 MOV R7, R9 ;  /* 0x0000000900072202 */ /* 0x000fc40000000f00 */
[C---:B------:R-:W-:Y:S01]  /*22080*/  ISETP.GT.AND P3, PT, R0.reuse, 0xf1, P1 ;  /* 0x000000f10000780c */ /* 0x040fe20000f64270 */
[----:B------:R-:W-:Y:S01]  /*22090*/  FMUL R145, R145, R2 ;  /* 0x0000000291917220 */ /* 0x000fe20000400000 */
[----:B------:R-:W-:Y:S01]  /*220a0*/  F2FP.BF16.F32.PACK_AB R143, RZ, R143 ;  /* 0x0000008fff8f723e */ /* 0x000fe200000010ff */
[----:B------:R0:W-:Y:S01]  /*220b0*/  @P2 STG.E.U16 desc[UR44][R6.64+0x1d0], R142 ;  /* 0x0001d08e06002986 */ /* 0x0001e2000c10152c */
[----:B------:R-:W-:Y:S02]  /*220c0*/  F2FP.BF16.F32.PACK_AB R144, RZ, R144 ;  /* 0x00000090ff90723e */ /* 0x000fe400000010ff */
[----:B------:R-:W-:Y:S02]  /*220d0*/  ISETP.GT.AND P2, PT, R0, 0xf0, P0 ;  /* 0x000000f00000780c */ /* 0x000fe40000744270 */
[----:B------:R-:W-:Y:S01]  /*220e0*/  F2FP.BF16.F32.PACK_AB R145, RZ, R145 ;  /* 0x00000091ff91723e */ /* 0x000fe200000010ff */
[----:B0-----:R-:W-:Y:S02]  /*220f0*/  @P5 IMAD.MOV.U32 R6, RZ, RZ, R8 ;  /* 0x000000ffff065224 */ /* 0x001fe400078e0008 */
[----:B------:R-:W-:-:S02]  /*22100*/  @P5 IMAD.MOV.U32 R7, RZ, RZ, R9 ;  /* 0x000000ffff075224 */ /* 0x000fc400078e0009 */
[----:B------:R-:W-:-:S03]  /*22110*/  FMUL R146, R146, R2 ;  /* 0x0000000292927220 */ /* 0x000fc60000400000 */
[----:B------:R0:W-:Y:S04]  /*22120*/  @P5 STG.E.U16 desc[UR44][R6.64+0x1d2], R143 ;  /* 0x0001d28f06005986 */ /* 0x0001e8000c10152c */
[----:B------:R-:W-:Y:S01]  /*22130*/  @P4 STG.E.U16 desc[UR44][R4.64+0x1e0], R144 ;  /* 0x0001e09004004986 */ /* 0x000fe2000c10152c */
[----:B------:R-:W-:-:S03]  /*22140*/  ISETP.GT.AND P4, PT, R0, 0xf1, P0 ;  /* 0x000000f10000780c */ /* 0x000fc60000784270 */
[----:B------:R-:W-:Y:S01]  /*22150*/  @P3 STG.E.U16 desc[UR44][R4.64+0x1e2], R145 ;  /* 0x0001e29104003986 */ /* 0x000fe2000c10152c */
[C---:B------:R-:W-:Y:S02]  /*22160*/  ISETP.GT.AND P3, PT, R0.reuse, 0xf8, P1 ;  /* 0x000000f80000780c */ /* 0x040fe40000f64270 */
[C---:B------:R-:W-:Y:S01]  /*22170*/  ISETP.GT.AND P1, PT, R0.reuse, 0xf9, P1 ;  /* 0x000000f90000780c */ /* 0x040fe20000f24270 */
[----:B0-----:R-:W-:Y:S01]  /*22180*/  @P2 IMAD.MOV.U32 R7, RZ, RZ, R9 ;  /* 0x000000ffff072224 */ /* 0x001fe200078e0009 */
[----:B------:R-:W-:Y:S01]  /*22190*/  F2FP.BF16.F32.PACK_AB R146, RZ, R146 ;  /* 0x00000092ff92723e */ /* 0x000fe200000010ff */
[----:B------:R-:W-:Y:S01]  /*221a0*/  FMUL R147, R147, R2 ;  /* 0x0000000293937220 */ /* 0x000fe20000400000 */
[----:B------:R-:W-:Y:S02]  /*221b0*/  ISETP.GT.AND P5, PT, R0, 0xf8, P0 ;  /* 0x000000f80000780c */ /* 0x000fe400007a4270 */
[----:B------:R-:W-:Y:S01]  /*221c0*/  @P2 MOV R6, R8 ;  /* 0x0000000800062202 */ /* 0x000fe20000000f00 */
[-C--:B------:R-:W-:Y:S01]  /*221d0*/  FMUL R148, R148, R2.reuse ;  /* 0x0000000294947220 */ /* 0x080fe20000400000 */
[----:B------:R-:W-:Y:S01]  /*221e0*/  FMUL R149, R149, R2 ;  /* 0x0000000295957220 */ /* 0x000fe20000400000 */
[----:B------:R-:W-:-:S02]  /*221f0*/  ISETP.GT.AND P0, PT, R0, 0xf9, P0 ;  /* 0x000000f90000780c */ /* 0x000fc40000704270 */
[----:B------:R0:W-:Y:S01]  /*22200*/  @P2 STG.E.U16 desc[UR44][R6.64+0x1e0], R146 ;  /* 0x0001e09206002986 */ /* 0x0001e2000c10152c */
[----:B------:R-:W-:Y:S01]  /*22210*/  F2FP.BF16.F32.PACK_AB R147, RZ, R147 ;  /* 0x00000093ff93723e */ /* 0x000fe200000010ff */
[----:B------:R-:W-:Y:S01]  /*22220*/  FMUL R150, R150, R2 ;  /* 0x0000000296967220 */ /* 0x000fe20000400000 */
[----:B------:R-:W-:Y:S02]  /*22230*/  F2FP.BF16.F32.PACK_AB R148, RZ, R148 ;  /* 0x00000094ff94723e */ /* 0x000fe400000010ff */
[----:B------:R-:W-:Y:S01]  /*22240*/  F2FP.BF16.F32.PACK_AB R149, RZ, R149 ;  /* 0x00000095ff95723e */ /* 0x000fe200000010ff */
[----:B------:R-:W-:Y:S01]  /*22250*/  FMUL R151, R151, R2 ;  /* 0x0000000297977220 */ /* 0x000fe20000400000 */
[----:B0-----:R-:W-:Y:S01]  /*22260*/  @P4 IMAD.MOV.U32 R6, RZ, RZ, R8 ;  /* 0x000000ffff064224 */ /* 0x001fe200078e0008 */
[----:B------:R-:W-:Y:S02]  /*22270*/  @P4 MOV R7, R9 ;  /* 0x0000000900074202 */ /* 0x000fe40000000f00 */
[----:B------:R-:W-:-:S03]  /*22280*/  F2FP.BF16.F32.PACK_AB R150, RZ, R150 ;  /* 0x00000096ff96723e */ /* 0x000fc600000010ff */
[----:B------:R-:W-:Y:S01]  /*22290*/  @P4 STG.E.U16 desc[UR44][R6.64+0x1e2], R147 ;  /* 0x0001e29306004986 */ /* 0x000fe2000c10152c */
[----:B------:R-:W-:-:S03]  /*222a0*/  F2FP.BF16.F32.PACK_AB R151, RZ, R151 ;  /* 0x00000097ff97723e */ /* 0x000fc600000010ff */
[----:B------:R-:W-:Y:S04]  /*222b0*/  @P3 STG.E.U16 desc[UR44][R4.64+0x1f0], R148 ;  /* 0x0001f09404003986 */ /* 0x000fe8000c10152c */
[----:B------:R0:W-:Y:S02]  /*222c0*/  @P1 STG.E.U16 desc[UR44][R4.64+0x1f2], R149 ;  /* 0x0001f29504001986 */ /* 0x0001e4000c10152c */
[----:B0-----:R-:W-:Y:S02]  /*222d0*/  @P5 IMAD.MOV.U32 R4, RZ, RZ, R8 ;  /* 0x000000ffff045224 */ /* 0x001fe400078e0008 */
[----:B------:R-:W-:-:S05]  /*222e0*/  @P5 IMAD.MOV.U32 R5, RZ, RZ, R9 ;  /* 0x000000ffff055224 */ /* 0x000fca00078e0009 */
[----:B------:R0:W-:Y:S04]  /*222f0*/  @P5 STG.E.U16 desc[UR44][R4.64+0x1f0], R150 ;  /* 0x0001f09604005986 */ /* 0x0001e8000c10152c */
[----:B------:R0:W-:Y:S02]  /*22300*/  @P0 STG.E.U16 desc[UR44][R8.64+0x1f2], R151 ;  /* 0x0001f29708000986 */ /* 0x0001e4000c10152c */
.L_x_542:
[----:B------:R-:W-:Y:S05]  /*22310*/  BSYNC B0 ;  /* 0x0000000000007941 */ /* 0x000fea0003800000 */
.L_x_34:
[----:B0-----:R-:W2:Y:S04]  /*22320*/  LDL.LU R5, [R1+0x200] ;  /* 0x0002000001057983 */ /* 0x001ea80000300800 */
[----:B------:R-:W2:Y:S01]  /*22330*/  LDL.LU R4, [R1+0x204] ;  /* 0x0002040001047983 */ /* 0x000ea20000300800 */
[----:B------:R-:W-:Y:S01]  /*22340*/  ULDC UR4, c[0x0][0xc] ;  /* 0x0000030000047ab9 */ /* 0x000fe20000000800 */
[----:B------:R-:W-:Y:S01]  /*22350*/  ULDC UR5, c[0x0][0x10] ;  /* 0x0000040000057ab9 */ /* 0x000fe20000000800 */
[----:B-----5:R-:W2:Y:S01]  /*22360*/  LDC R3, c[0x0][0x14] ;  /* 0x00000500ff037b82 */ /* 0x020ea20000000800 */
[----:B------:R-:W-:Y:S01]  /*22370*/  UIMAD.WIDE.U32 UR4, UR4, UR5, URZ ;  /* 0x00000005040472a5 */ /* 0x000fe2000f8e003f */
[----:B----4-:R-:W-:Y:S01]  /*22380*/  PRMT R0, RZ, 0x7610, R0 ;  /* 0x00007610ff007816 */ /* 0x010fe20000000000 */
[----:B------:R-:W-:Y:S01]  /*22390*/  UMOV UR41, 0xffffffff ;  /* 0xffffffff00297882 */ /* 0x000fe20000000000 */
[----:B------:R-:W-:-:S03]  /*223a0*/  UMOV UR42, 0xffffffff ;  /* 0xffffffff002a7882 */ /* 0x000fc60000000000 */
[----:B--2---:R-:W-:-:S04]  /*223b0*/  IMAD.WIDE.U32 R4, R3, UR4, R4 ;  /* 0x0000000403047c25 */ /* 0x004fc8000f8e0004 */
[----:B------:R-:W-:Y:S01]  /*223c0*/  IMAD R3, R3, UR5, RZ ;  /* 0x0000000503037c24 */ /* 0x000fe2000f8e02ff */
[----:B------:R-:W-:Y:S01]  /*223d0*/  ULDC.64 UR4, c[0x0][0x650] ;  /* 0x0001940000047ab9 */ /* 0x000fe20000000a00 */
[----:B------:R-:W-:Y:S01]  /*223e0*/  IMAD.MOV.U32 R7, RZ, RZ, R4 ;  /* 0x000000ffff077224 */ /* 0x000fe200078e0004 */
[----:B------:R-:W-:Y:S02]  /*223f0*/  ISETP.GE.U32.AND P0, PT, R4, UR4, PT ;  /* 0x0000000404007c0c */ /* 0x000fe4000bf06070 */
[----:B------:R-:W-:-:S04]  /*22400*/  IADD3 R6, R5, R3, RZ ;  /* 0x0000000305067210 */ /* 0x000fc80007ffe0ff */
[----:B------:R-:W-:Y:S01]  /*22410*/  ISETP.GE.U32.AND.EX P0, PT, R6, UR5, PT, P0 ;  /* 0x0000000506007c0c */ /* 0x000fe2000bf06100 */
[----:B------:R0:W-:Y:S04]  /*22420*/  STL [R1+0x200], R6 ;  /* 0x0002000601007387 */ /* 0x0001e80000100800 */
[----:B------:R0:W-:Y:S08]  /*22430*/  STL [R1+0x204], R7 ;  /* 0x0002040701007387 */ /* 0x0001f00000100800 */
[----:B------:R-:W-:Y:S05]  /*22440*/  @P0 BRA `(.L_x_543) ;  /* 0x0000000400880947 */ /* 0x000fea0003800000 */
[----:B------:R-:W2:Y:S01]  /*22450*/  S2UR UR6, SR_CTAID.X ;  /* 0x00000000000679c3 */ /* 0x000ea20000002500 */
[----:B------:R-:W-:Y:S01]  /*22460*/  ULDC.64 UR12, c[0x0][0x628] ;  /* 0x00018a00000c7ab9 */ /* 0x000fe20000000a00 */
[----:B------:R-:W-:Y:S01]  /*22470*/  ULDC UR4, c[0x0][0x150] ;  /* 0x0000540000047ab9 */ /* 0x000fe20000000800 */
[----:B------:R-:W-:Y:S01]  /*22480*/  ISETP.NE.U32.AND P0, PT, RZ, UR12, PT ;  /* 0x0000000cff007c0c */ /* 0x000fe2000bf05070 */
[----:B------:R-:W-:Y:S01]  /*22490*/  ULDC UR15, c[0x0][0x630] ;  /* 0x00018c00000f7ab9 */ /* 0x000fe20000000800 */
[C---:B------:R-:W-:Y:S01]  /*224a0*/  R2UR UR16, R7.reuse ;  /* 0x00000000071072ca */ /* 0x040fe200000e0000 */
[----:B------:R-:W-:Y:S01]  /*224b0*/  ULDC UR19, c[0x0][0x154] ;  /* 0x0000550000137ab9 */ /* 0x000fe20000000800 */
[----:B------:R-:W-:Y:S01]  /*224c0*/  ISETP.NE.AND.EX P0, PT, RZ, UR13, PT, P0 ;  /* 0x0000000dff007c0c */ /* 0x000fe2000bf05300 */
[----:B------:R-:W4:Y:S01]  /*224d0*/  S2UR UR18, SR_CTAID.Y ;  /* 0x00000000001279c3 */ /* 0x000f220000002600 */
[----:B------:R-:W-:Y:S02]  /*224e0*/  R2UR UR17, R6 ;  /* 0x00000000061172ca */ /* 0x000fe400000e0000 */
[----:B------:R-:W-:-:S02]  /*224f0*/  R2UR UR10, R7 ;  /* 0x00000000070a72ca */ /* 0x000fc400000e0000 */
[----:B------:R-:W-:Y:S02]  /*22500*/  R2UR UR11, R6 ;  /* 0x00000000060b72ca */ /* 0x000fe400000e0000 */
[----:B--2---:R-:W-:-:S05]  /*22510*/  I2FP.F32.U32 R0, UR6 ;  /* 0x0000000600007c45 */ /* 0x004fca0008201000 */
[----:B------:R-:W-:-:S04]  /*22520*/  FMUL R0, R0, UR4 ;  /* 0x0000000400007c20 */ /* 0x000fc80008400000 */
[----:B------:R2:W0:Y:S01]  /*22530*/  F2I.U32.TRUNC.NTZ R3, R0 ;  /* 0x0000000000037305 */ /* 0x000422000020f000 */
[----:B----4-:R-:W-:Y:S05]  /*22540*/  @!P0 BRA `(.L_x_544) ;  /* 0x0000000000308947 */ /* 0x010fea0003800000 */
        /* <DEDUP_REMOVED lines=12> */
.L_x_544:
[----:B------:R-:W-:Y:S01]  /*22610*/  USHF.R.U64 UR42, UR10, UR15, UR11 ;  /* 0x0000000f0a2a7299 */ /* 0x000fe2000800120b */
[----:B--2---:R-:W-:Y:S01]  /*22620*/  I2FP.F32.U32 R0, UR18 ;  /* 0x0000001200007c45 */ /* 0x004fe20008201000 */
[----:B------:R-:W-:Y:S02]  /*22630*/  USHF.R.U32.HI UR4, URZ, UR15, UR11 ;  /* 0x0000000f3f047299 */ /* 0x000fe4000801160b */
[----:B------:R-:W-:Y:S02]  /*22640*/  UIADD3 UR10, UP0, URZ, -UR42, URZ ;  /* 0x8000002a3f0a7290 */ /* 0x000fe4000ff1e03f */
[----:B------:R-:W-:Y:S01]  /*22650*/  FMUL R0, R0, UR19 ;  /* 0x0000001300007c20 */ /* 0x000fe20008400000 */
[----:B------:R-:W-:Y:S01]  /*22660*/  ULDC.64 UR12, c[0x0][0x620] ;  /* 0x00018800000c7ab9 */ /* 0x000fe20000000a00 */
[----:B------:R-:W-:Y:S01]  /*22670*/  UIADD3.X UR4, URZ, ~UR4, URZ, UP0, !UPT ;  /* 0x800000043f047290 */ /* 0x000fe200087fe43f */
[----:B------:R-:W-:Y:S01]  /*22680*/  UMOV UR8, UR16 ;  /* 0x0000001000087c82 */ /* 0x000fe20008000000 */
[----:B------:R-:W-:-:S02]  /*22690*/  UMOV UR9, UR17 ;  /* 0x0000001100097c82 */ /* 0x000fc40008000000 */
[----:B------:R-:W-:Y:S01]  /*226a0*/  UIMAD UR4, UR4, UR12, URZ ;  /* 0x0000000c040472a4 */ /* 0x000fe2000f8e023f */
[----:B------:R-:W2:Y:S01]  /*226b0*/  F2I.U32.TRUNC.NTZ R0, R0 ;  /* 0x0000000000007305 */ /* 0x000ea2000020f000 */
[----:B------:R-:W-:Y:S01]  /*226c0*/  UIMAD.WIDE.U32 UR8, UR10, UR12, UR8 ;  /* 0x0000000c0a0872a5 */ /* 0x000fe2000f8e0008 */
[----:B0-----:R-:W-:Y:S01]  /*226d0*/  R2UR UR12, R3 ;  /* 0x00000000030c72ca */ /* 0x001fe200000e0000 */
[----:B------:R-:W-:Y:S01]  /*226e0*/  UIMAD UR10, UR10, UR13, UR4 ;  /* 0x0000000d0a0a72a4 */ /* 0x000fe2000f8e0204 */
[----:B------:R-:W-:Y:S01]  /*226f0*/  ULDC UR11, c[0x0][0x618] ;  /* 0x00018600000b7ab9 */ /* 0x000fe20000000800 */
[----:B------:R-:W-:Y:S02]  /*22700*/  ULDC UR21, c[0x0][0x658] ;  /* 0x0001960000157ab9 */ /* 0x000fe40000000800 */
[----:B------:R-:W-:Y:S01]  /*22710*/  UIADD3 UR9, UR9, UR10, URZ ;  /* 0x0000000a09097290 */ /* 0x000fe2000fffe03f */
[----:B------:R-:W-:Y:S01]  /*22720*/  UMOV UR15, 0xffffffff ;  /* 0xffffffff000f7882 */ /* 0x000fe20000000000 */
[----:B------:R-:W-:Y:S01]  /*22730*/  ULDC.64 UR4, c[0x0][0x640] ;  /* 0x0001900000047ab9 */ /* 0x000fe20000000a00 */
[----:B------:R-:W-:Y:S01]  /*22740*/  USHF.L.U32 UR15, UR15, UR21, URZ ;  /* 0x000000150f0f7299 */ /* 0x000fe2000800063f */
[----:B------:R-:W-:Y:S01]  /*22750*/  ISETP.NE.U32.AND P0, PT, RZ, UR4, PT ;  /* 0x00000004ff007c0c */ /* 0x000fe2000bf05070 */
[----:B------:R-:W-:-:S02]  /*22760*/  USHF.R.U64 UR16, UR8, UR11, UR9 ;  /* 0x0000000b08107299 */ /* 0x000fc40008001209 */
[----:B------:R-:W-:Y:S01]  /*22770*/  USHF.R.U32.HI UR8, URZ, UR11, UR9 ;  /* 0x0000000b3f087299 */ /* 0x000fe20008011609 */
[----:B--2---:R-:W-:Y:S01]  /*22780*/  R2UR UR14, R0 ;  /* 0x00000000000e72ca */ /* 0x004fe200000e0000 */
[----:B------:R-:W-:Y:S01]  /*22790*/  ULDC UR17, c[0x0][0x608] ;  /* 0x0001820000117ab9 */ /* 0x000fe20000000800 */
[----:B------:R-:W-:Y:S01]  /*227a0*/  ULOP3.LUT UR40, URZ, UR15, URZ, 0x33, !UPT ;  /* 0x0000000f3f287292 */ /* 0x000fe2000f8e333f */
[----:B------:R-:W-:Y:S01]  /*227b0*/  ISETP.NE.AND.EX P0, PT, RZ, UR5, PT, P0 ;  /* 0x00000005ff007c0c */ /* 0x000fe2000bf05300 */
[----:B------:R-:W-:Y:S02]  /*227c0*/  USHF.R.U64 UR15, UR16, UR17, UR8 ;  /* 0x00000011100f7299 */ /* 0x000fe40008001208 */
[----:B------:R-:W-:Y:S02]  /*227d0*/  USHF.R.U32.HI UR8, URZ, UR17, UR8 ;  /* 0x000000113f087299 */ /* 0x000fe40008011608 */
[----:B------:R-:W-:Y:S02]  /*227e0*/  UIADD3 UR12, -UR12, URZ, URZ ;  /* 0x0000003f0c0c7290 */ /* 0x000fe4000fffe13f */
[----:B------:R-:W-:Y:S01]  /*227f0*/  USHF.R.U64 UR17, UR15, UR21, UR8 ;  /* 0x000000150f117299 */ /* 0x000fe20008001208 */
[----:B------:R-:W-:Y:S01]  /*22800*/  UMOV UR19, 0x1 ;  /* 0x0000000100137882 */ /* 0x000fe20000000000 */
[----:B------:R-:W-:Y:S01]  /*22810*/  ULDC UR13, c[0x0][0x144] ;  /* 0x00005100000d7ab9 */ /* 0x000fe20000000800 */
[----:B------:R-:W-:Y:S01]  /*22820*/  ULDC UR7, c[0x0][0x600] ;  /* 0x0001800000077ab9 */ /* 0x000fe20000000800 */
[----:B------:R-:W-:-:S02]  /*22830*/  USHF.L.U32 UR24, UR19, UR21, URZ ;  /* 0x0000001513187299 */ /* 0x000fc4000800063f */
[----:B------:R-:W-:Y:S02]  /*22840*/  USHF.R.U32.HI UR8, URZ, UR21, UR8 ;  /* 0x000000153f087299 */ /* 0x000fe40008011608 */
[----:B------:R-:W-:Y:S02]  /*22850*/  UIMAD UR21, UR13, UR12, UR6 ;  /* 0x0000000c0d1572a4 */ /* 0x000fe4000f8e0206 */
[----:B------:R-:W-:Y:S02]  /*22860*/  UIADD3 UR20, UR7, -0x1, URZ ;  /* 0xffffffff07147890 */ /* 0x000fe4000fffe03f */
[----:B------:R-:W-:Y:S01]  /*22870*/  UIADD3 UR19, -UR14, URZ, URZ ;  /* 0x0000003f0e137290 */ /* 0x000fe2000fffe13f */
[----:B------:R-:W-:Y:S01]  /*22880*/  ULDC UR25, c[0x0][0x148] ;  /* 0x0000520000197ab9 */ /* 0x000fe20000000800 */
[----:B------:R-:W-:Y:S01]  /*22890*/  ULDC UR22, c[0x0][0x648] ;  /* 0x0001920000167ab9 */ /* 0x000fe20000000800 */
[----:B------:R-:W-:Y:S01]  /*228a0*/  ULDC UR23, c[0x0][0x638] ;  /* 0x00018e0000177ab9 */ /* 0x000fe20000000800 */
        /* <DEDUP_REMOVED lines=14> */
.L_x_545:
[----:B------:R-:W-:Y:S01]  /*22990*/  UISETP.NE.AND UP0, UPT, UR39, URZ, UPT ;  /* 0x0000003f2700728c */ /* 0x000fe2000bf05270 */
[----:B------:R-:W-:Y:S01]  /*229a0*/  IMAD.MOV.U32 R0, RZ, RZ, 0x1 ;  /* 0x00000001ff007424 */ /* 0x000fe200078e00ff */
[----:B------:R-:W-:Y:S02]  /*229b0*/  USHF.R.U64 UR4, UR6, UR22, UR8 ;  /* 0x0000001606047299 */ /* 0x000fe40008001208 */
[----:B------:R-:W-:Y:S02]  /*229c0*/  ULOP3.LUT UR40, UR15, UR40, URZ, 0xc0, !UPT ;  /* 0x000000280f287292 */ /* 0x000fe4000f8ec03f */
[----:B------:R-:W-:Y:S02]  /*229d0*/  UIADD3 UR5, -UR4, URZ, URZ ;  /* 0x0000003f04057290 */ /* 0x000fe4000fffe13f */
[----:B------:R-:W-:Y:S02]  /*229e0*/  UIMAD UR40, UR24, UR4, UR40 ;  /* 0x00000004182872a4 */ /* 0x000fe4000f8e0228 */
[----:B------:R-:W-:-:S02]  /*229f0*/  ULOP3.LUT UR16, UR16, UR20, URZ, 0xc0, !UPT ;  /* 0x0000001410107292 */ /* 0x000fc4000f8ec03f */
[----:B------:R-:W-:Y:S02]  /*22a00*/  @UP0 UIMAD UR21, UR25, UR19, UR18 ;  /* 0x00000013191502a4 */ /* 0x000fe4000f8e0212 */
[----:B------:R-:W-:-:S03]  /*22a10*/  UIMAD UR4, UR5, UR23, UR17 ;  /* 0x00000017050472a4 */ /* 0x000fc6000f8e0211 */
[----:B------:R-:W-:Y:S01]  /*22a20*/  ULDC UR5, c[0x0][0x610] ;  /* 0x0001840000057ab9 */ /* 0x000fe20000000800 */
[----:B------:R-:W-:Y:S02]  /*22a30*/  UIMAD UR4, UR4, UR7, UR16 ;  /* 0x00000007040472a4 */ /* 0x000fe4000f8e0210 */
[----:B------:R-:W-:-:S04]  /*22a40*/  UIMAD UR40, UR40, UR5, UR21 ;  /* 0x00000005282872a4 */ /* 0x000fc8000f8e0215 */
[----:B------:R-:W-:Y:S02]  /*22a50*/  USEL UR41, UR4, UR40, !UP0 ;  /* 0x0000002804297287 */ /* 0x000fe4000c000000 */
[----:B------:R-:W-:-:S12]  /*22a60*/  USEL UR40, UR40, UR4, !UP0 ;  /* 0x0000000428287287 */ /* 0x000fd8000c000000 */
.L_x_543:
[----:B------:R-:W-:-:S13]  /*22a70*/  LOP3.LUT P0, RZ, R0, 0xff, RZ, 0xc0, !PT ;  /* 0x000000ff00ff7812 */ /* 0x000fda000780c0ff */
[----:B------:R-:W-:Y:S05]  /*22a80*/  @P0 BRA `(.L_x_546) ;  /* 0xfffffde800340947 */ /* 0x000fea000383ffff */
[----:B------:R-:W-:Y:S05]  /*22a90*/  EXIT ;  /* 0x000000000000794d */ /* 0x000fea0003800000 */
.L_x_7:
[----:B------:R-:W2:Y:S01]  /*22aa0*/  LDL R5, [R1+0x204] ;  /* 0x0002040001057983 */ /* 0x000ea20000100800 */
[----:B------:R-:W-:-:S03]  /*22ab0*/  ULDC.64 UR4, c[0x0][0x650] ;  /* 0x0001940000047ab9 */ /* 0x000fc60000000a00 */
[----:B------:R-:W3:Y:S01]  /*22ac0*/  LDL R4, [R1+0x200] ;  /* 0x0002000001047983 */ /* 0x000ee20000100800 */
[----:B------:R-:W-:Y:S01]  /*22ad0*/  PRMT R0, RZ, 0x7610, R0 ;  /* 0x00007610ff007816 */ /* 0x000fe20000000000 */
[----:B------:R-:W-:Y:S01]  /*22ae0*/  IMAD.MOV.U32 R2, RZ, RZ, -0x1 ;  /* 0xffffffffff027424 */ /* 0x000fe200078e00ff */
[----:B------:R-:W-:Y:S01]  /*22af0*/  MOV R3, 0xffffffff ;  /* 0xffffffff00037802 */ /* 0x000fe20000000f00 */
[----:B------:R-:W-:Y:S01]  /*22b00*/  IMAD.MOV.U32 R11, RZ, RZ, -0x1 ;  /* 0xffffffffff0b7424 */ /* 0x000fe200078e00ff */
[----:B--2---:R-:W-:-:S04]  /*22b10*/  ISETP.GE.U32.AND P0, PT, R5, UR4, PT ;  /* 0x0000000405007c0c */ /* 0x004fc8000bf06070 */
[----:B---3--:R-:W-:-:S13]  /*22b20*/  ISETP.GE.U32.AND.EX P0, PT, R4, UR5, PT, P0 ;  /* 0x0000000504007c0c */ /* 0x008fda000bf06100 */
        /* <DEDUP_REMOVED lines=21> */
.L_x_548:
[----:B------:R-:W-:Y:S01]  /*22c80*/  USHF.R.U64 UR4, UR14, UR19, UR15 ;  /* 0x000000130e047299 */ /* 0x000fe2000800120f */
[----:B------:R-:W-:Y:S01]  /*22c90*/  R2UR UR7, R4 ;  /* 0x00000000040772ca */ /* 0x000fe200000e0000 */
[----:B------:R-:W-:Y:S02]  /*22ca0*/  USHF.R.U32.HI UR5, URZ, UR19, UR15 ;  /* 0x000000133f057299 */ /* 0x000fe4000801160f */
[----:B------:R-:W-:Y:S01]  /*22cb0*/  UIADD3 UR13, UP0, URZ, -UR4, URZ ;  /* 0x800000043f0d7290 */ /* 0x000fe2000ff1e03f */
[----:B------:R-:W-:Y:S01]  /*22cc0*/  ULDC.64 UR14, c[0x0][0x620] ;  /* 0x00018800000e7ab9 */ /* 0x000fe20000000a00 */
[----:B------:R-:W-:Y:S02]  /*22cd0*/  UMOV UR6, UR20 ;  /* 0x0000001400067c82 */ /* 0x000fe40008000000 */
[----:B------:R-:W-:Y:S02]  /*22ce0*/  UIADD3.X UR5, URZ, ~UR5, URZ, UP0, !UPT ;  /* 0x800000053f057290 */ /* 0x000fe400087fe43f */
[----:B------:R-:W-:-:S02]  /*22cf0*/  UISETP.NE.AND UP1, UPT, UR39, URZ, UPT ;  /* 0x0000003f2700728c */ /* 0x000fc4000bf25270 */
[----:B------:R-:W-:Y:S02]  /*22d00*/  UIMAD UR5, UR5, UR14, URZ ;  /* 0x0000000e050572a4 */ /* 0x000fe4000f8e023f */
[----:B------:R-:W-:Y:S02]  /*22d10*/  UIMAD.WIDE.U32 UR6, UR13, UR14, UR6 ;  /* 0x0000000e0d0672a5 */ /* 0x000fe4000f8e0006 */
[----:B------:R-:W-:Y:S01]  /*22d20*/  UIMAD UR5, UR13, UR15, UR5 ;  /* 0x0000000f0d0572a4 */ /* 0x000fe2000f8e0205 */
[----:B------:R-:W-:Y:S02]  /*22d30*/  ULDC UR14, c[0x0][0x608] ;  /* 0x00018200000e7ab9 */ /* 0x000fe40000000800 */
[----:B------:R-:W-:Y:S01]  /*22d40*/  ULDC UR13, c[0x0][0x618] ;  /* 0x00018600000d7ab9 */ /* 0x000fe20000000800 */
[----:B------:R-:W-:Y:S01]  /*22d50*/  UIADD3 UR5, UR7, UR5, URZ ;  /* 0x0000000507057290 */ /* 0x000fe2000fffe03f */
[----:B------:R-:W-:Y:S01]  /*22d60*/  ULDC UR22, c[0x0][0x658] ;  /* 0x0001960000167ab9 */ /* 0x000fe20000000800 */
[----:B------:R-:W-:-:S02]  /*22d70*/  @UP1 UIMAD UR8, UR11, UR12, UR10 ;  /* 0x0000000c0b0812a4 */ /* 0x000fc4000f8e020a */
[----:B------:R-:W-:Y:S02]  /*22d80*/  USHF.R.U64 UR17, UR6, UR13, UR5 ;  /* 0x0000000d06117299 */ /* 0x000fe40008001205 */
[----:B------:R-:W-:Y:S01]  /*22d90*/  USHF.R.U32.HI UR5, URZ, UR13, UR5 ;  /* 0x0000000d3f057299 */ /* 0x000fe20008011605 */
[----:B------:R-:W-:Y:S01]  /*22da0*/  ULDC.64 UR6, c[0x0][0x640] ;  /* 0x0001900000067ab9 */ /* 0x000fe20000000a00 */
[----:B------:R-:W-:Y:S01]  /*22db0*/  UMOV UR10, 0xffffffff ;  /* 0xffffffff000a7882 */ /* 0x000fe20000000000 */
[----:B------:R-:W-:Y:S01]  /*22dc0*/  ISETP.NE.U32.AND P0, PT, RZ, UR6, PT ;  /* 0x00000006ff007c0c */ /* 0x000fe2000bf05070 */
[----:B------:R-:W-:Y:S02]  /*22dd0*/  USHF.R.U64 UR18, UR17, UR14, UR5 ;  /* 0x0000000e11127299 */ /* 0x000fe40008001205 */
[----:B------:R-:W-:Y:S01]  /*22de0*/  USHF.R.U32.HI UR5, URZ, UR14, UR5 ;  /* 0x0000000e3f057299 */ /* 0x000fe20008011605 */
[----:B------:R-:W-:Y:S01]  /*22df0*/  ISETP.NE.AND.EX P0, PT, RZ, UR7, PT, P0 ;  /* 0x00000007ff007c0c */ /* 0x000fe2000bf05300 */
[----:B------:R-:W-:-:S02]  /*22e00*/  USHF.L.U32 UR11, UR10, UR22, URZ ;  /* 0x000000160a0b7299 */ /* 0x000fc4000800063f */
[----:B------:R-:W-:Y:S01]  /*22e10*/  USHF.R.U64 UR19, UR18, UR22, UR5 ;  /* 0x0000001612137299 */ /* 0x000fe20008001205 */
[----:B------:R-:W-:Y:S01]  /*22e20*/  ULDC UR20, c[0x0][0x600] ;  /* 0x0001800000147ab9 */ /* 0x000fe20000000800 */
[----:B------:R-:W-:Y:S02]  /*22e30*/  USHF.R.U32.HI UR10, URZ, UR22, UR5 ;  /* 0x000000163f0a7299 */ /* 0x000fe40008011605 */
[----:B------:R-:W-:Y:S02]  /*22e40*/  UIADD3 UR21, UR20, -0x1, URZ ;  /* 0xffffffff14157890 */ /* 0x000fe4000fffe03f */
[----:B------:R-:W-:Y:S01]  /*22e50*/  ULOP3.LUT UR26, URZ, UR11, URZ, 0x33, !UPT ;  /* 0x0000000b3f1a7292 */ /* 0x000fe2000f8e333f */
        /* <DEDUP_REMOVED lines=17> */
.L_x_549:
[----:B------:R-:W-:Y:S01]  /*22f70*/  USHF.R.U64 UR6, UR5, UR23, UR10 ;  /* 0x0000001705067299 */ /* 0x000fe2000800120a */
[----:B------:R-:W-:Y:S01]  /*22f80*/  MOV R0, 0x1 ;  /* 0x0000000100007802 */ /* 0x000fe20000000f00 */
[----:B------:R-:W-:Y:S01]  /*22f90*/  USHF.L.U32 UR25, UR25, UR22, URZ ;  /* 0x0000001619197299 */ /* 0x000fe2000800063f */
[----:B------:R-:W-:Y:S01]  /*22fa0*/  IMAD.U32 R11, RZ, RZ, UR4 ;  /* 0x00000004ff0b7e24 */ /* 0x000fe2000f8e00ff */
[----:B------:R-:W-:Y:S02]  /*22fb0*/  ULOP3.LUT UR5, UR18, UR26, URZ, 0xc0, !UPT ;  /* 0x0000001a12057292 */ /* 0x000fe4000f8ec03f */
[----:B------:R-:W-:Y:S02]  /*22fc0*/  UIADD3 UR7, -UR6, URZ, URZ ;  /* 0x0000003f06077290 */ /* 0x000fe4000fffe13f */
[----:B------:R-:W-:Y:S02]  /*22fd0*/  UIMAD UR6, UR25, UR6, UR5 ;  /* 0x00000006190672a4 */ /* 0x000fe4000f8e0205 */
[----:B------:R-:W-:-:S02]  /*22fe0*/  ULOP3.LUT UR17, UR17, UR21, URZ, 0xc0, !UPT ;  /* 0x0000001511117292 */ /* 0x000fc4000f8ec03f */
[----:B------:R-:W-:Y:S02]  /*22ff0*/  UIMAD UR5, UR7, UR24, UR19 ;  /* 0x00000018070572a4 */ /* 0x000fe4000f8e0213 */
[----:B------:R-:W-:Y:S01]  /*23000*/  UISETP.NE.AND UP0, UPT, UR39, URZ, UPT ;  /* 0x0000003f2700728c */ /* 0x000fe2000bf05270 */
[----:B------:R-:W-:Y:S01]  /*23010*/  ULDC UR7, c[0x0][0x610] ;  /* 0x0001840000077ab9 */ /* 0x000fe20000000800 */
[----:B------:R-:W-:Y:S02]  /*23020*/  UIMAD UR5, UR5, UR20, UR17 ;  /* 0x00000014050572a4 */ /* 0x000fe4000f8e0211 */
[----:B------:R-:W-:-:S04]  /*23030*/  UIMAD UR8, UR6, UR7, UR8 ;  /* 0x00000007060872a4 */ /* 0x000fc8000f8e0208 */
[----:B------:R-:W-:Y:S02]  /*23040*/  USEL UR6, UR5, UR8, !UP0 ;  /* 0x0000000805067287 */ /* 0x000fe4000c000000 */
[----:B------:R-:W-:-:S04]  /*23050*/  USEL UR8, UR8, UR5, !UP0 ;  /* 0x0000000508087287 */ /* 0x000fc8000c000000 */
[----:B------:R-:W-:Y:S02]  /*23060*/  IMAD.U32 R2, RZ, RZ, UR6 ;  /* 0x00000006ff027e24 */ /* 0x000fe4000f8e00ff */
[----:B------:R-:W-:-:S07]  /*23070*/  MOV R3, UR8 ;  /* 0x0000000800037c02 */ /* 0x000fce0008000f00 */
.L_x_547:
[----:B------:R-:W-:-:S08]  /*23080*/  NOP ;  /* 0x0000000000007918 */ /* 0x000fd00000000000 */
[----:B0-----:R-:W0:-:S00]  /*23090*/  USETMAXREG.DEALLOC.CTAPOOL 0x18 ;  /* 0x00000018000079c8 */ /* 0x001e0000080e0500 */
[----:B------:R-:W-:-:S13]  /*230a0*/  ISETP.NE.AND P0, PT, RZ, UR9, PT ;  /* 0x00000009ff007c0c */ /* 0x000fda000bf05270 */
[----:B------:R-:W-:Y:S05]  /*230b0*/  @P0 EXIT ;  /* 0x000000000000094d */ /* 0x000fea0003800000 */
[----:B0-----:R-:W-:Y:S01]  /*230c0*/  LOP3.LUT P0, RZ, R0, 0xff, RZ, 0xc0, !PT ;  /* 0x000000ff00ff7812 */ /* 0x001fe2000780c0ff */
[----:B------:R-:W-:Y:S02]  /*230d0*/  IMAD.MOV.U32 R0, RZ, RZ, 0x1 ;  /* 0x00000001ff007424 */ /* 0x000fe400078e00ff */
[----:B------:R-:W-:-:S10]  /*230e0*/  IMAD.MOV.U32 R6, RZ, RZ, RZ ;  /* 0x000000ffff067224 */ /* 0x000fd400078e00ff */
[----:B------:R-:W-:Y:S05]  /*230f0*/  @!P0 BRA `(.L_x_550) ;  /* 0x0000000c009c8947 */ /* 0x000fea0003800000 */
[----:B------:R-:W0:Y:S01]  /*23100*/  LDC R0, c[0x0][0x28c] ;  /* 0x0000a300ff007b82 */ /* 0x000e220000000800 */
[----:B------:R-:W-:Y:S01]  /*23110*/  ULDC UR5, c[0x0][0x658] ;  /* 0x0001960000057ab9 */ /* 0x000fe20000000800 */
[----:B------:R-:W-:Y:S01]  /*23120*/  UMOV UR7, 0xffffffff ;  /* 0xffffffff00077882 */ /* 0x000fe20000000000 */
[----:B------:R-:W-:Y:S01]  /*23130*/  ULDC UR6, c[0x0][0xc] ;  /* 0x0000030000067ab9 */ /* 0x000fe20000000800 */
[----:B------:R-:W-:Y:S01]  /*23140*/  USHF.L.U32 UR9, UR7, UR5, URZ ;  /* 0x0000000507097299 */ /* 0x000fe2000800063f */
[----:B------:R-:W-:Y:S01]  /*23150*/  BSSY B0, `(.L_x_550) ;  /* 0x00000e1000007945 */ /* 0x000fe20003800000 */
[----:B------:R-:W-:Y:S01]  /*23160*/  UMOV UR8, 0x1 ;  /* 0x0000000100087882 */ /* 0x000fe20000000000 */
[----:B------:R-:W-:Y:S01]  /*23170*/  ULDC UR7, c[0x0][0x10] ;  /* 0x0000040000077ab9 */ /* 0x000fe20000000800 */
[----:B------:R-:W1:Y:S01]  /*23180*/  S2UR UR10, SR_CgaCtaId ;  /* 0x00000000000a79c3 */ /* 0x000e620000008800 */
[----:B------:R-:W-:Y:S01]  /*23190*/  UIMAD.WIDE.U32 UR6, UR6, UR7, URZ ;  /* 0x00000007060672a5 */ /* 0x000fe2000f8e003f */
[----:B------:R-:W-:Y:S01]  /*231a0*/  IMAD.MOV.U32 R10, RZ, RZ, 0x1 ;  /* 0x00000001ff0a7424 */ /* 0x000fe200078e00ff */
[----:B------:R-:W-:Y:S01]  /*231b0*/  USHF.L.U32 UR5, UR8, UR5, URZ ;  /* 0x0000000508057299 */ /* 0x000fe2000800063f */
[----:B------:R-:W-:Y:S01]  /*231c0*/  MOV R6, RZ ;  /* 0x000000ff00067202 */ /* 0x000fe20000000f00 */
[----:B------:R-:W-:Y:S01]  /*231d0*/  ULDC UR4, c[0x0][0x600] ;  /* 0x0001800000047ab9 */ /* 0x000fe20000000800 */
[----:B------:R-:W-:Y:S01]  /*231e0*/  ULDC UR8, c[0x0][0x14] ;  /* 0x0000050000087ab9 */ /* 0x000fe20000000800 */
[----:B------:R-:W-:-:S02]  /*231f0*/  ULOP3.LUT UR21, UR38, 0x2, URZ, 0xfc, !UPT ;  /* 0x0000000226157892 */ /* 0x000fc4000f8efc3f */
[----:B------:R-:W-:Y:S02]  /*23200*/  UIMAD.WIDE.U32 UR30, UR6, UR8, URZ ;  /* 0x00000008061e72a5 */ /* 0x000fe4000f8e003f */
[----:B------:R-:W-:Y:S02]  /*23210*/  UIMAD UR7, UR7, UR8, URZ ;  /* 0x00000008070772a4 */ /* 0x000fe4000f8e023f */
[----:B------:R-:W-:Y:S02]  /*23220*/  UIADD3 UR4, UR4, -0x1, URZ ;  /* 0xffffffff04047890 */ /* 0x000fe4000fffe03f */
[----:B------:R-:W-:Y:S01]  /*23230*/  ULOP3.LUT UR6, URZ, UR9, URZ, 0x33, !UPT ;  /* 0x000000093f067292 */ /* 0x000fe2000f8e333f */
[----:B0-----:R-:W-:Y:S01]  /*23240*/  IADD3 R0, R0, 0x7f, RZ ;  /* 0x0000007f00007810 */ /* 0x001fe20007ffe0ff */
[----:B------:R-:W-:Y:S01]  /*23250*/  UIADD3 UR7, UR31, UR7, URZ ;  /* 0x000000071f077290 */ /* 0x000fe2000fffe03f */
[----:B------:R-:W-:Y:S02]  /*23260*/  ULDC.64 UR40, c[0x0][0x198] ;  /* 0x0000660000287ab9 */ /* 0x000fe40000000a00 */
[----:B------:R-:W-:-:S04]  /*23270*/  SHF.R.S32.HI R5, RZ, 0x1f, R0 ;  /* 0x0000001fff057819 */ /* 0x000fc80000011400 */
[----:B------:R-:W-:Y:S01]  /*23280*/  LEA.HI R5, R5, R0, RZ, 0x7 ;  /* 0x0000000005057211 */ /* 0x000fe200078f38ff */
[----:B------:R-:W-:Y:S02]  /*23290*/  IMAD.MOV.U32 R0, RZ, RZ, 0x1 ;  /* 0x00000001ff007424 */ /* 0x000fe400078e00ff */
[----:B-1----:R-:W-:Y:S01]  /*232a0*/  IMAD.U32 R8, RZ, RZ, UR10 ;  /* 0x0000000aff087e24 */ /* 0x002fe2000f8e00ff */
[----:B------:R-:W-:-:S05]  /*232b0*/  SHF.R.S32.HI R7, RZ, 0x7, R5 ;  /* 0x00000007ff077819 */ /* 0x000fca0000011405 */
[----:B------:R-:W-:-:S07]  /*232c0*/  VIADD R16, R7, 0x1 ;  /* 0x0000000107107836 */ /* 0x000fce0000000000 */
.L_x_561:
[----:B------:R-:W-:-:S03]  /*232d0*/  UMOV UR8, 0xffffffff ;  /* 0xffffffff00087882 */ /* 0x000fc60000000000 */
[----:B------:R-:W-:Y:S05]  /*232e0*/  BRA.DIV UR8, `(.L_x_551) ;  /* 0x0000001208307947 */ /* 0x000fea000b800000 */
[----:B------:R-:W-:-:S13]  /*232f0*/  ELECT P6, URZ, PT ;  /* 0x00000000003f782f */ /* 0x000fda00038c0000 */
.L_x_573:
[----:B------:R-:W0:Y:S01]  /*23300*/  LDC R4, c[0x0][0x28c] ;  /* 0x0000a300ff047b82 */ /* 0x000e220000000800 */
[----:B------:R-:W-:Y:S01]  /*23310*/  BSSY B1, `(.L_x_552) ;  /* 0x0000049000017945 */ /* 0x000fe20003800000 */
[----:B0-----:R-:W-:-:S13]  /*23320*/  ISETP.LT.OR P6, PT, R4, 0x1, !P6 ;  /* 0x000000010400780c */ /* 0x001fda00077c1670 */
[----:B------:R-:W-:Y:S05]  /*23330*/  @P6 BRA `(.L_x_553) ;  /* 0x0000000400186947 */ /* 0x000fea0003800000 */
[----:B------:R-:W-:Y:S01]  /*23340*/  LEA R3, R3, R8, 0x1 ;  /* 0x0000000803037211 */ /* 0x000fe200078e08ff */
[----:B------:R-:W-:Y:S01]  /*23350*/  IMAD.SHL.U32 R2, R2, 0x100, RZ ;  /* 0x0000010002027824 */ /* 0x000fe200078e00ff */
[----:B------:R-:W-:Y:S01]  /*23360*/  MOV R13, RZ ;  /* 0x000000ff000d7202 */ /* 0x000fe20000000f00 */
[----:B------:R-:W-:Y:S01]  /*23370*/  IMAD.MOV.U32 R4, RZ, RZ, R16 ;  /* 0x000000ffff047224 */ /* 0x000fe200078e0010 */
[----:B------:R-:W-:Y:S01]  /*23380*/  MOV R12, R6 ;  /* 0x00000006000c7202 */ /* 0x000fe20000000f00 */
[----:B------:R-:W-:Y:S02]  /*23390*/  IMAD.SHL.U32 R5, R3, 0x80, RZ ;  /* 0x0000008003057824 */ /* 0x000fe400078e00ff */
[----:B------:R-:W-:-:S07]  /*233a0*/  IMAD.MOV.U32 R3, RZ, RZ, R0 ;  /* 0x000000ffff037224 */ /* 0x000fce00078e0000 */
.L_x_556:
[----:B------:R-:W0:Y:S01]  /*233b0*/  S2UR UR8, SR_CgaCtaId ;  /* 0x00000000000879c3 */ /* 0x000e220000008800 */
[----:B------:R-:W-:Y:S02]  /*233c0*/  MOV R9, 0x400 ;  /* 0x0000040000097802 */ /* 0x000fe40000000f00 */
[----:B------:R-:W-:Y:S01]  /*233d0*/  SHF.L.U32 R14, R3, 0x1f, RZ ;  /* 0x0000001f030e7819 */ /* 0x000fe200000006ff */
[----:B0-----:R-:W-:-:S05]  /*233e0*/  IMAD.U32 R8, RZ, RZ, UR8 ;  /* 0x00000008ff087e24 */ /* 0x001fca000f8e00ff */
[----:B------:R-:W-:-:S05]  /*233f0*/  LEA R9, R8, R9, 0x18 ;  /* 0x0000000908097211 */ /* 0x000fca00078ec0ff */
[----:B------:R-:W-:-:S04]  /*23400*/  IMAD R15, R12, 0x8, R9 ;  /* 0x000000080c0f7824 */ /* 0x000fc800078e0209 */
[----:B------:R-:W0:Y:S02]  /*23410*/  SYNCS.PHASECHK.TRANS64.TRYWAIT P0, [R15+URZ+0x28], R14 ;  /* 0x0000280e0f0075a7 */ /* 0x000e24000800017f */
[----:B0-----:R-:W-:Y:S05]  /*23420*/  @!P0 BRA `(.L_x_554) ;  /* 0x0000001000008947 */ /* 0x001fea0003800000 */
.L_x_574:
[----:B------:R-:W1:Y:S01]  /*23430*/  S2R R17, SR_TID.X ;  /* 0x0000000000117919 */ /* 0x000e620000002100 */
[----:B------:R-:W-:-:S04]  /*23440*/  UPRMT UR8, UR21, 0x9910, URZ ;  /* 0x0000991015087896 */ /* 0x000fc8000800003f */
[----:B------:R-:W-:Y:S01]  /*23450*/  UISETP.NE.AND UP0, UPT, UR8, 0x2, UPT ;  /* 0x000000020800788c */ /* 0x000fe2000bf05270 */
[----:B-1----:R-:W-:-:S13]  /*23460*/  LOP3.LUT P0, RZ, R17, 0x7f, RZ, 0xc0, !PT ;  /* 0x0000007f11ff7812 */ /* 0x002fda000780c0ff */
[----:B0-----:R-:W0:Y:S02]  /*23470*/  @!P0 LDC R14, c[0x0][0x500] ;  /* 0x00014000ff0e8b82 */ /* 0x001e240000000800 */
[----:B0-----:R0:W-:Y:S01]  /*23480*/  @!P0 SYNCS.ARRIVE.TRANS64 RZ, [R15+URZ], R14 ;  /* 0x0000000e0fff89a7 */ /* 0x0011e2000800003f */
[----:B------:R-:W-:-:S13]  /*23490*/  PLOP3.LUT P0, PT, PT, PT, UP0, 0x80, 0x0 ;  /* 0x000000000000781c */ /* 0x000fda0003f0f008 */
[----:B0-----:R-:W-:Y:S05]  /*234a0*/  @P0 BRA `(.L_x_555) ;  /* 0x0000000000040947 */ /* 0x001fea0003800000 */
[----:B------:R-:W-:Y:S01]  /*234b0*/  BPT.TRAP 0x1 ;  /* 0x000000040000795c */ /* 0x000fe20000300000 */
.L_x_555:
[----:B------:R-:W-:Y:S01]  /*234c0*/  LEA R14, R12, R8, 0x2 ;  /* 0x000000080c0e7211 */ /* 0x000fe200078e10ff */
[----:B------:R-:W-:Y:S01]  /*234d0*/  VIADD R4, R4, 0xffffffff ;  /* 0xffffffff04047836 */ /* 0x000fe20000000000 */
[----:B------:R-:W-:Y:S01]  /*234e0*/  R2UR UR34, R13 ;  /* 0x000000000d2272ca */ /* 0x000fe200000e0000 */
[----:B------:R-:W-:Y:S01]  /*234f0*/  UIADD3 UR14, UP0, UR40, 0xf0, URZ ;  /* 0x000000f0280e7890 */ /* 0x000fe2000ff1e03f */
[----:B------:R-:W-:Y:S01]  /*23500*/  R2UR UR33, R15 ;  /* 0x000000000f2172ca */ /* 0x000fe200000e0000 */
[----:B------:R-:W-:Y:S01]  /*23510*/  IMAD.SHL.U32 R14, R14, 0x2000, RZ ;  /* 0x000020000e0e7824 */ /* 0x000fe200078e00ff */
[----:B------:R-:W-:Y:S01]  /*23520*/  R2UR UR36, R11 ;  /* 0x000000000b2472ca */ /* 0x000fe200000e0000 */
[----:B------:R-:W-:Y:S01]  /*23530*/  UIADD3 UR42, UP1, UR40, 0x1f0, URZ ;  /* 0x000001f0282a7890 */ /* 0x000fe2000ff3e03f */
[----:B------:R-:W-:Y:S01]  /*23540*/  R2UR UR35, R5 ;  /* 0x00000000052372ca */ /* 0x000fe200000e0000 */
[----:B------:R-:W-:Y:S01]  /*23550*/  IMAD R14, R14, 0x2, R9 ;  /* 0x000000020e0e7824 */ /* 0x000fe200078e0209 */
[----:B------:R-:W-:Y:S01]  /*23560*/  LEA R9, R12, R9, 0x10 ;  /* 0x000000090c097211 */ /* 0x000fe200078e80ff */
[----:B------:R-:W-:Y:S01]  /*23570*/  UIADD3.X UR15, URZ, UR41, URZ, UP0, !UPT ;  /* 0x000000293f0f7290 */ /* 0x000fe200087fe43f */
[----:B------:R-:W-:Y:S01]  /*23580*/  R2UR UR19, R2 ;  /* 0x00000000021372ca */ /* 0x000fe200000e0000 */
[----:B------:R-:W-:Y:S01]  /*23590*/  UIADD3.X UR43, URZ, UR41, URZ, UP1, !UPT ;  /* 0x000000293f2b7290 */ /* 0x000fe20008ffe43f */
[----:B------:R-:W-:Y:S01]  /*235a0*/  R2UR UR24, R14 ;  /* 0x000000000e1872ca */ /* 0x000fe200000e0000 */
[----:B------:R-:W-:Y:S01]  /*235b0*/  UIADD3 UR26, UR34, 0x40, URZ ;  /* 0x00000040221a7890 */ /* 0x000fe2000fffe03f */
[----:B------:R-:W-:Y:S01]  /*235c0*/  R2UR UR8, R9 ;  /* 0x00000000090872ca */ /* 0x000fe200000e0000 */
[----:B------:R-:W-:Y:S01]  /*235d0*/  VIADD R12, R12, 0x1 ;  /* 0x000000010c0c7836 */ /* 0x000fe20000000000 */
[----:B------:R-:W-:Y:S01]  /*235e0*/  ISETP.GT.AND P1, PT, R4, 0x1, PT ;  /* 0x000000010400780c */ /* 0x000fe20003f24270 */
[----:B------:R-:W-:Y:S01]  /*235f0*/  UMOV UR13, 0x30000 ;  /* 0x00030000000d7882 */ /* 0x000fe20000000000 */
[----:B------:R-:W-:Y:S01]  /*23600*/  UMOV UR22, 0x0 ;  /* 0x0000000000167882 */ /* 0x000fe20000000000 */
[----:B------:R-:W-:Y:S01]  /*23610*/  UMOV UR23, 0x10000000 ;  /* 0x1000000000177882 */ /* 0x000fe20000000000 */
[C---:B------:R-:W-:Y:S01]  /*23620*/  ISETP.NE.AND P0, PT, R12.reuse, 0x5, PT ;  /* 0x000000050c00780c */ /* 0x040fe20003f05270 */
[----:B------:R-:W-:Y:S01]  /*23630*/  UMOV UR25, UR33 ;  /* 0x0000002100197c82 */ /* 0x000fe20008000000 */
[----:B------:R-:W-:Y:S01]  /*23640*/  UMOV UR28, UR36 ;  /* 0x00000024001c7c82 */ /* 0x000fe20008000000 */
[----:B------:R-:W-:Y:S01]  /*23650*/  UMOV UR27, UR35 ;  /* 0x00000023001b7c82 */ /* 0x000fe20008000000 */
[----:B------:R-:W-:Y:S01]  /*23660*/  UMOV UR17, UR33 ;  /* 0x0000002100117c82 */ /* 0x000fe20008000000 */
[----:B------:R-:W-:Y:S01]  /*23670*/  UIADD3 UR32, UR24, 0x100, URZ ;  /* 0x0000010018207890 */ /* 0x000fe2000fffe03f */
[----:B------:R-:W-:Y:S01]  /*23680*/  SEL R14, RZ, 0x1, P0 ;  /* 0x00000001ff0e7807 */ /* 0x000fe20000000000 */
[----:B------:R-:W-:Y:S01]  /*23690*/  UIADD3 UR24, UR24, 0x8100, URZ ;  /* 0x0000810018187890 */ /* 0x000fe2000fffe03f */
[----:B------:R-:W-:Y:S01]  /*236a0*/  IADD3 R13, R13, 0x80, RZ ;  /* 0x000000800d0d7810 */ /* 0x000fe20007ffe0ff */
[----:B------:R-:W-:Y:S01]  /*236b0*/  UIADD3 UR16, UR8, 0x50100, URZ ;  /* 0x0005010008107890 */ /* 0x000fe2000fffe03f */
[----:B------:R-:W-:Y:S01]  /*236c0*/  LOP3.LUT R3, R3, R14, RZ, 0x3c, !PT ;  /* 0x0000000e03037212 */ /* 0x000fe200078e3cff */
[----:B------:R-:W-:Y:S01]  /*236d0*/  UIADD3 UR8, UR8, 0x58100, URZ ;  /* 0x0005810008087890 */ /* 0x000fe2000fffe03f */
[----:B------:R-:W-:Y:S01]  /*236e0*/  SEL R12, R12, RZ, P0 ;  /* 0x000000ff0c0c7207 */ /* 0x000fe20000000000 */
[----:B------:R-:W-:Y:S01]  /*236f0*/  UMOV UR18, UR34 ;  /* 0x0000002200127c82 */ /* 0x000fe20008000000 */
[----:B------:R-:W-:Y:S01]  /*23700*/  UMOV UR20, UR36 ;  /* 0x0000002400147c82 */ /* 0x000fe20008000000 */
[----:B------:R0:W-:Y:S01]  /*23710*/  UTMALDG.3D.MULTICAST [UR32], [UR14], UR13, desc[UR22] ;  /* 0x000016200e0073b4 */ /* 0x0001e2000801180d */
[----:B------:R-:W-:Y:S01]  /*23720*/  UMOV UR9, UR33 ;  /* 0x0000002100097c82 */ /* 0x000fe20008000000 */
[----:B------:R-:W-:Y:S01]  /*23730*/  UMOV UR11, UR19 ;  /* 0x00000013000b7c82 */ /* 0x000fe20008000000 */
[----:B------:R-:W-:Y:S01]  /*23740*/  UMOV UR12, UR36 ;  /* 0x00000024000c7c82 */ /* 0x000fe20008000000 */
[----:B------:R-:W-:Y:S01]  /*23750*/  UMOV UR10, UR26 ;  /* 0x0000001a000a7c82 */ /* 0x000fe20008000000 */
[----:B------:R0:W-:Y:S01]  /*23760*/  UTMALDG.3D.MULTICAST [UR24], [UR14], UR13, desc[UR22] ;  /* 0x000016180e0073b4 */ /* 0x0001e2000801180d */
[----:B------:R0:W-:Y:S01]  /*23770*/  UTMALDG.3D [UR16], [UR42], desc[UR22] ;  /* 0x000016102a0075b4 */ /* 0x0001e20008011000 */
[----:B------:R0:W-:Y:S02]  /*23780*/  UTMALDG.3D [UR8], [UR42], desc[UR22] ;  /* 0x000016082a0075b4 */ /* 0x0001e40008011000 */
[----:B0-----:R-:W-:Y:S05]  /*23790*/  @P1 BRA `(.L_x_556) ;  /* 0xfffffffc00041947 */ /* 0x001fea000383ffff */
.L_x_553:
[----:B------:R-:W-:Y:S05]  /*237a0*/  BSYNC B1 ;  /* 0x0000000000017941 */ /* 0x000fea0003800000 */
.L_x_552:
[----:B------:R-:W2:Y:S01]  /*237b0*/  LDL.LU R15, [R1+0x200] ;  /* 0x00020000010f7983 */ /* 0x000ea20000300800 */
[----:B------:R-:W-:Y:S01]  /*237c0*/  LOP3.LUT P0, RZ, R10, 0xff, RZ, 0xc0, !PT ;  /* 0x000000ff0aff7812 */ /* 0x000fe2000780c0ff */
[C---:B------:R-:W-:Y:S01]  /*237d0*/  IMAD.IADD R6, R7.reuse, 0x1, R6 ;  /* 0x0000000107067824 */ /* 0x040fe200078e0206 */
[----:B------:R-:W-:Y:S01]  /*237e0*/  ULDC.64 UR8, c[0x0][0x650] ;  /* 0x0001940000087ab9 */ /* 0x000fe20000000a00 */
[----:B------:R-:W3:Y:S01]  /*237f0*/  LDL.LU R14, [R1+0x204] ;  /* 0x00020400010e7983 */ /* 0x000ee20000300800 */
[----:B------:R-:W-:Y:S01]  /*23800*/  ISETP.GE.U32.AND P1, PT, R7, 0x5, PT ;  /* 0x000000050700780c */ /* 0x000fe20003f26070 */
[----:B------:R-:W-:Y:S01]  /*23810*/  BSSY B1, `(.L_x_557) ;  /* 0x0000072000017945 */ /* 0x000fe20003800000 */
[----:B------:R-:W-:Y:S01]  /*23820*/  IMAD.MOV.U32 R11, RZ, RZ, -0x1 ;  /* 0xffffffffff0b7424 */ /* 0x000fe200078e00ff */
[----:B------:R-:W-:Y:S02]  /*23830*/  PRMT R4, RZ, 0x7610, R4 ;  /* 0x00007610ff047816 */ /* 0x000fe40000000004 */
[----:B------:R-:W-:-:S04]  /*23840*/  PRMT R10, RZ, 0x7610, R10 ;  /* 0x00007610ff0a7816 */ /* 0x000fc8000000000a */
[----:B------:R-:W0:Y:S01]  /*23850*/  @P0 S2R R8, SR_CgaCtaId ;  /* 0x0000000000080919 */ /* 0x000e220000008800 */
[----:B------:R-:W-:-:S04]  /*23860*/  @P0 MOV R3, 0x400 ;  /* 0x0000040000030802 */ /* 0x000fc80000000f00 */
[----:B0-----:R-:W-:-:S04]  /*23870*/  @P0 LEA R3, R8, R3, 0x18 ;  /* 0x0000000308030211 */ /* 0x001fc800078ec0ff */
[----:B------:R0:W-:Y:S01]  /*23880*/  @P0 SYNCS.ARRIVE.TRANS64.A1T0 RZ, [R3+URZ+0x68], RZ ;  /* 0x000068ff03ff09a7 */ /* 0x0001e2000810003f */
[----:B------:R-:W-:-:S04]  /*23890*/  ISETP.GT.U32.AND P0, PT, R6, 0x4, PT ;  /* 0x000000040600780c */ /* 0x000fc80003f04070 */
[----:B------:R-:W-:Y:S01]  /*238a0*/  ISETP.LT.U32.AND P0, PT, R7, 0x5, P0 ;  /* 0x000000050700780c */ /* 0x000fe20000701070 */
[----:B0-----:R-:W-:Y:S01]  /*238b0*/  IMAD.WIDE.U32 R2, R6, -0x33333333, RZ ;  /* 0xcccccccd06027825 */ /* 0x001fe200078e00ff */
[----:B------:R-:W-:-:S04]  /*238c0*/  MOV R2, 0xffffffff ;  /* 0xffffffff00027802 */ /* 0x000fc80000000f00 */
[----:B------:R-:W-:Y:S02]  /*238d0*/  SHF.R.U32.HI R5, RZ, 0x2, R3 ;  /* 0x00000002ff057819 */ /* 0x000fe40000011603 */
[----:B------:R-:W-:-:S03]  /*238e0*/  SEL R3, RZ, 0x1, !P0 ;  /* 0x00000001ff037807 */ /* 0x000fc60004000000 */
[----:B------:R-:W-:Y:S01]  /*238f0*/  IMAD R6, R5, -0x5, R6 ;  /* 0xfffffffb05067824 */ /* 0x000fe200078e0206 */
[----:B------:R-:W-:Y:S01]  /*23900*/  LOP3.LUT R0, R0, R3, RZ, 0x3c, !PT ;  /* 0x0000000300007212 */ /* 0x000fe200078e3cff */
[----:B------:R-:W-:-:S03]  /*23910*/  IMAD.MOV.U32 R3, RZ, RZ, -0x1 ;  /* 0xffffffffff037424 */ /* 0x000fc600078e00ff */
[----:B------:R-:W-:Y:S02]  /*23920*/  @P1 LOP3.LUT R0, R0, 0x1, R5, 0x78, !PT ;  /* 0x0000000100001812 */ /* 0x000fe400078e7805 */
[----:B---3--:R-:W-:-:S04]  /*23930*/  IADD3 R14, P0, R14, UR30, RZ ;  /* 0x0000001e0e0e7c10 */ /* 0x008fc8000ff1e0ff */
[----:B--2---:R-:W-:Y:S01]  /*23940*/  IADD3.X R15, R15, UR7, RZ, P0, !PT ;  /* 0x000000070f0f7c10 */ /* 0x004fe200087fe4ff */
[----:B------:R0:W-:Y:S01]  /*23950*/  STL [R1+0x204], R14 ;  /* 0x0002040e01007387 */ /* 0x0001e20000100800 */
[----:B------:R-:W-:-:S03]  /*23960*/  ISETP.GE.U32.AND P0, PT, R14, UR8, PT ;  /* 0x000000080e007c0c */ /* 0x000fc6000bf06070 */
[----:B------:R0:W-:Y:S01]  /*23970*/  STL [R1+0x200], R15 ;  /* 0x0002000f01007387 */ /* 0x0001e20000100800 */
[----:B------:R-:W-:-:S13]  /*23980*/  ISETP.GE.U32.AND.EX P0, PT, R15, UR9, PT, P0 ;  /* 0x000000090f007c0c */ /* 0x000fda000bf06100 */
[----:B0-----:R-:W-:Y:S05]  /*23990*/  @P0 BRA `(.L_x_558) ;  /* 0x0000000400640947 */ /* 0x001fea0003800000 */
[----:B------:R-:W0:Y:S01]  /*239a0*/  S2R R9, SR_CTAID.X ;  /* 0x0000000000097919 */ /* 0x000e220000002500 */
[----:B------:R-:W-:Y:S01]  /*239b0*/  ULDC UR8, c[0x0][0x150] ;  /* 0x0000540000087ab9 */ /* 0x000fe20000000800 */
[----:B------:R-:W1:Y:S01]  /*239c0*/  LDC R4, c[0x0][0x144] ;  /* 0x00005100ff047b82 */ /* 0x000e620000000800 */
[----:B------:R-:W-:Y:S01]  /*239d0*/  UISETP.NE.AND UP0, UPT, UR39, URZ, UPT ;  /* 0x0000003f2700728c */ /* 0x000fe2000bf05270 */
[----:B------:R-:W2:Y:S01]  /*239e0*/  S2R R2, SR_CTAID.Y ;  /* 0x0000000000027919 */ /* 0x000ea20000002600 */
[----:B------:R-:W-:-:S04]  /*239f0*/  ULDC UR11, c[0x0][0x630] ;  /* 0x00018c00000b7ab9 */ /* 0x000fc80000000800 */
[----:B------:R-:W-:Y:S01]  /*23a00*/  PLOP3.LUT P0, PT, PT, PT, UP0, 0x80, 0x0 ;  /* 0x000000000000781c */ /* 0x000fe20003f0f008 */
[----:B------:R-:W3:Y:S01]  /*23a10*/  LDC R13, c[0x0][0x148] ;  /* 0x00005200ff0d7b82 */ /* 0x000ee20000000800 */
[----:B0-----:R-:W-:Y:S02]  /*23a20*/  I2FP.F32.U32 R3, R9 ;  /* 0x0000000900037245 */ /* 0x001fe40000201000 */
[----:B--2---:R-:W-:-:S03]  /*23a30*/  I2FP.F32.U32 R5, R2 ;  /* 0x0000000200057245 */ /* 0x004fc60000201000 */
[----:B------:R-:W-:Y:S01]  /*23a40*/  FMUL R3, R3, UR8 ;  /* 0x0000000803037c20 */ /* 0x000fe20008400000 */
[----:B------:R-:W-:Y:S02]  /*23a50*/  ULDC UR8, c[0x0][0x154] ;  /* 0x0000550000087ab9 */ /* 0x000fe40000000800 */
[----:B------:R-:W-:Y:S01]  /*23a60*/  FMUL R11, R5, UR8 ;  /* 0x00000008050b7c20 */ /* 0x000fe20008400000 */
[----:B------:R-:W-:Y:S02]  /*23a70*/  ULDC.64 UR8, c[0x0][0x628] ;  /* 0x00018a0000087ab9 */ /* 0x000fe40000000a00 */
[----:B------:R-:W0:Y:S08]  /*23a80*/  F2I.U32.TRUNC.NTZ R3, R3 ;  /* 0x0000000300037305 */ /* 0x000e30000020f000 */
[----:B------:R-:W2:Y:S01]  /*23a90*/  F2I.U32.TRUNC.NTZ R11, R11 ;  /* 0x0000000b000b7305 */ /* 0x000ea2000020f000 */
[----:B0-----:R-:W-:-:S02]  /*23aa0*/  IMAD.MOV R5, RZ, RZ, -R3 ;  /* 0x000000ffff057224 */ /* 0x001fc400078e0a03 */
[----:B------:R-:W-:Y:S02]  /*23ab0*/  IMAD.MOV.U32 R3, RZ, RZ, R15 ;  /* 0x000000ffff037224 */ /* 0x000fe400078e000f */
[----:B-1----:R-:W-:Y:S01]  /*23ac0*/  IMAD R9, R4, R5, R9 ;  /* 0x0000000504097224 */ /* 0x002fe200078e0209 */
[----:B--2---:R-:W-:-:S05]  /*23ad0*/  IADD3 R4, -R11, RZ, RZ ;  /* 0x000000ff0b047210 */ /* 0x004fca0007ffe1ff */
[----:B---3--:R-:W-:Y:S01]  /*23ae0*/  @P0 IMAD R9, R13, R4, R2 ;  /* 0x000000040d090224 */ /* 0x008fe200078e0202 */
[----:B------:R-:W-:Y:S01]  /*23af0*/  ISETP.NE.U32.AND P0, PT, RZ, UR8, PT ;  /* 0x00000008ff007c0c */ /* 0x000fe2000bf05070 */
[----:B------:R-:W-:-:S03]  /*23b00*/  IMAD.MOV.U32 R2, RZ, RZ, R14 ;  /* 0x000000ffff027224 */ /* 0x000fc600078e000e */
[----:B------:R-:W-:-:S13]  /*23b10*/  ISETP.NE.AND.EX P0, PT, RZ, UR9, PT, P0 ;  /* 0x00000009ff007c0c */ /* 0x000fda000bf05300 */
[----:B------:R-:W-:Y:S05]  /*23b20*/  @!P0 BRA `(.L_x_559) ;  /* 0x0000000000288947 */ /* 0x000fea0003800000 */
[----:B------:R-:W-:Y:S02]  /*23b30*/  ULDC UR10, c[0x0][0x634] ;  /* 0x00018d00000a7ab9 */ /* 0x000fe40000000800 */
[----:B------:R-:W-:-:S04]  /*23b40*/  IADD3 R3, P0, R14, UR10, RZ ;  /* 0x0000000a0e037c10 */ /* 0x000fc8000ff1e0ff */
[----:B------:R-:W-:-:S05]  /*23b50*/  IADD3.X R11, RZ, R15, RZ, P0, !PT ;  /* 0x0000000fff0b7210 */ /* 0x000fca00007fe4ff */
[----:B------:R-:W-:-:S04]  /*23b60*/  IMAD.WIDE.U32 R4, R11, UR8, RZ ;  /* 0x000000080b047c25 */ /* 0x000fc8000f8e00ff */
[----:B------:R-:W-:-:S04]  /*23b70*/  IMAD.WIDE.U32 R4, P0, R3, UR9, R4 ;  /* 0x0000000903047c25 */ /* 0x000fc8000f800004 */
[----:B------:R-:W-:-:S04]  /*23b80*/  IMAD.WIDE.U32 R2, R3, UR8, RZ ;  /* 0x0000000803027c25 */ /* 0x000fc8000f8e00ff */
[----:B------:R-:W-:Y:S01]  /*23b90*/  IMAD.MOV.U32 R2, RZ, RZ, R5 ;  /* 0x000000ffff027224 */ /* 0x000fe200078e0005 */
[----:B------:R-:W-:Y:S01]  /*23ba0*/  IADD3 RZ, P1, R3, R4, RZ ;  /* 0x0000000403ff7210 */ /* 0x000fe20007f3e0ff */
[----:B------:R-:W-:-:S04]  /*23bb0*/  IMAD.X R3, RZ, RZ, RZ, P0 ;  /* 0x000000ffff037224 */ /* 0x000fc800000e06ff */
[----:B------:R-:W-:-:S08]  /*23bc0*/  IMAD.WIDE.U32.X R2, R11, UR9, R2, P1 ;  /* 0x000000090b027c25 */ /* 0x000fd000088e0402 */
.L_x_559:
[--C-:B------:R-:W-:Y:S01]  /*23bd0*/  SHF.R.U64 R11, R2, UR11, R3.reuse ;  /* 0x0000000b020b7c19 */ /* 0x100fe20008001203 */
[----:B------:R-:W-:Y:S01]  /*23be0*/  ULDC.64 UR8, c[0x0][0x620] ;  /* 0x0001880000087ab9 */ /* 0x000fe20000000a00 */
[----:B------:R-:W-:Y:S01]  /*23bf0*/  SHF.R.U32.HI R2, RZ, UR11, R3 ;  /* 0x0000000bff027c19 */ /* 0x000fe20008011603 */
[----:B------:R-:W-:Y:S01]  /*23c00*/  IMAD.MOV.U32 R3, RZ, RZ, R15 ;  /* 0x000000ffff037224 */ /* 0x000fe200078e000f */
[----:B------:R-:W-:Y:S01]  /*23c10*/  IADD3 R13, P0, RZ, -R11, RZ ;  /* 0x8000000bff0d7210 */ /* 0x000fe20007f1e0ff */
[----:B------:R-:W-:-:S03]  /*23c20*/  ULDC.64 UR10, c[0x0][0x640] ;  /* 0x00019000000a7ab9 */ /* 0x000fc60000000a00 */
[----:B------:R-:W-:Y:S02]  /*23c30*/  IADD3.X R2, RZ, ~R2, RZ, P0, !PT ;  /* 0x80000002ff027210 */ /* 0x000fe400007fe4ff */
[----:B------:R-:W-:-:S03]  /*23c40*/  ISETP.NE.U32.AND P0, PT, RZ, UR10, PT ;  /* 0x0000000aff007c0c */ /* 0x000fc6000bf05070 */
[----:B------:R-:W-:Y:S01]  /*23c50*/  IMAD R2, R2, UR8, RZ ;  /* 0x0000000802027c24 */ /* 0x000fe2000f8e02ff */
[----:B------:R-:W-:-:S03]  /*23c60*/  ISETP.NE.AND.EX P0, PT, RZ, UR11, PT, P0 ;  /* 0x0000000bff007c0c */ /* 0x000fc6000bf05300 */
[----:B------:R-:W-:Y:S02]  /*23c70*/  IMAD R5, R13, UR9, R2 ;  /* 0x000000090d057c24 */ /* 0x000fe4000f8e0202 */
[----:B------:R-:W-:-:S04]  /*23c80*/  IMAD.MOV.U32 R2, RZ, RZ, R14 ;  /* 0x000000ffff027224 */ /* 0x000fc800078e000e */
[----:B------:R-:W-:Y:S01]  /*23c90*/  IMAD.WIDE.U32 R2, R13, UR8, R2 ;  /* 0x000000080d027c25 */ /* 0x000fe2000f8e0002 */
[----:B------:R-:W-:-:S04]  /*23ca0*/  ULDC UR8, c[0x0][0x618] ;  /* 0x0001860000087ab9 */ /* 0x000fc80000000800 */
[----:B------:R-:W-:-:S04]  /*23cb0*/  IADD3 R3, R3, R5, RZ ;  /* 0x0000000503037210 */ /* 0x000fc80007ffe0ff */
[--C-:B------:R-:W-:Y:S02]  /*23cc0*/  SHF.R.U64 R12, R2, UR8, R3.reuse ;  /* 0x00000008020c7c19 */ /* 0x100fe40008001203 */
[----:B------:R-:W-:Y:S01]  /*23cd0*/  SHF.R.U32.HI R3, RZ, UR8, R3 ;  /* 0x00000008ff037c19 */ /* 0x000fe20008011603 */
[----:B------:R-:W-:-:S03]  /*23ce0*/  ULDC UR8, c[0x0][0x608] ;  /* 0x0001820000087ab9 */ /* 0x000fc60000000800 */
[--C-:B------:R-:W-:Y:S02]  /*23cf0*/  SHF.R.U64 R13, R12, UR8, R3.reuse ;  /* 0x000000080c0d7c19 */ /* 0x100fe40008001203 */
[----:B------:R-:W-:Y:S01]  /*23d00*/  SHF.R.U32.HI R2, RZ, UR8, R3 ;  /* 0x00000008ff027c19 */ /* 0x000fe20008011603 */
[----:B------:R-:W-:-:S03]  /*23d10*/  ULDC UR8, c[0x0][0x658] ;  /* 0x0001960000087ab9 */ /* 0x000fc60000000800 */
[--C-:B------:R-:W-:Y:S02]  /*23d20*/  SHF.R.U64 R14, R13, UR8, R2.reuse ;  /* 0x000000080d0e7c19 */ /* 0x100fe40008001202 */
[----:B------:R-:W-:-:S03]  /*23d30*/  SHF.R.U32.HI R15, RZ, UR8, R2 ;  /* 0x00000008ff0f7c19 */ /* 0x000fc60008011602 */
[----:B------:R-:W-:Y:S02]  /*23d40*/  IMAD.MOV.U32 R2, RZ, RZ, R14 ;  /* 0x000000ffff027224 */ /* 0x000fe400078e000e */
[----:B------:R-:W-:Y:S01]  /*23d50*/  IMAD.MOV.U32 R3, RZ, RZ, R15 ;  /* 0x000000ffff037224 */ /* 0x000fe200078e000f */
[----:B------:R-:W-:Y:S06]  /*23d60*/  @!P0 BRA `(.L_x_560) ;  /* 0x0000000000288947 */ /* 0x000fec0003800000 */
        /* <DEDUP_REMOVED lines=10> */
.L_x_560:
[----:B------:R-:W-:Y:S01]  /*23e10*/  ULDC UR8, c[0x0][0x648] ;  /* 0x0001920000087ab9 */ /* 0x000fe20000000800 */
[----:B------:R-:W-:Y:S01]  /*23e20*/  LOP3.LUT R13, R13, UR6, RZ, 0xc0, !PT ;  /* 0x000000060d0d7c12 */ /* 0x000fe2000f8ec0ff */
[----:B------:R-:W-:Y:S01]  /*23e30*/  UISETP.NE.AND UP0, UPT, UR39, URZ, UPT ;  /* 0x0000003f2700728c */ /* 0x000fe2000bf05270 */
[----:B------:R-:W-:Y:S01]  /*23e40*/  SHF.R.U64 R2, R2, UR8, R3 ;  /* 0x0000000802027c19 */ /* 0x000fe20008001203 */
[----:B------:R-:W-:-:S03]  /*23e50*/  ULDC UR8, c[0x0][0x638] ;  /* 0x00018e0000087ab9 */ /* 0x000fc60000000800 */
[C---:B------:R-:W-:Y:S01]  /*23e60*/  IADD3 R3, -R2.reuse, RZ, RZ ;  /* 0x000000ff02037210 */ /* 0x040fe20007ffe1ff */
[----:B------:R-:W-:Y:S01]  /*23e70*/  IMAD R4, R2, UR5, R13 ;  /* 0x0000000502047c24 */ /* 0x000fe2000f8e020d */
[----:B------:R-:W-:Y:S02]  /*23e80*/  PLOP3.LUT P0, PT, PT, PT, UP0, 0x40, 0x0 ;  /* 0x000000000000781c */ /* 0x000fe40003f0e808 */
[----:B------:R-:W-:Y:S01]  /*23e90*/  PLOP3.LUT P1, PT, PT, PT, UP0, 0x40, 0x0 ;  /* 0x000000000000781c */ /* 0x000fe20003f2e808 */
[----:B------:R-:W-:Y:S01]  /*23ea0*/  IMAD R14, R3, UR8, R14 ;  /* 0x00000008030e7c24 */ /* 0x000fe2000f8e020e */
[----:B------:R-:W-:Y:S01]  /*23eb0*/  ULDC UR8, c[0x0][0x610] ;  /* 0x0001840000087ab9 */ /* 0x000fe20000000800 */
[----:B------:R-:W-:Y:S01]  /*23ec0*/  LOP3.LUT R3, R12, UR4, RZ, 0xc0, !PT ;  /* 0x000000040c037c12 */ /* 0x000fe2000f8ec0ff */
[----:B------:R-:W-:Y:S01]  /*23ed0*/  IMAD R9, R4, UR8, R9 ;  /* 0x0000000804097c24 */ /* 0x000fe2000f8e0209 */
[----:B------:R-:W-:Y:S01]  /*23ee0*/  ULDC UR8, c[0x0][0x600] ;  /* 0x0001800000087ab9 */ /* 0x000fe20000000800 */
[----:B------:R-:W-:-:S02]  /*23ef0*/  IMAD.MOV.U32 R4, RZ, RZ, 0x1 ;  /* 0x00000001ff047424 */ /* 0x000fc400078e00ff */
[----:B------:R-:W-:-:S05]  /*23f00*/  IMAD R14, R14, UR8, R3 ;  /* 0x000000080e0e7c24 */ /* 0x000fca000f8e0203 */
[----:B------:R-:W-:Y:S02]  /*23f10*/  SEL R2, R14, R9, P0 ;  /* 0x000000090e027207 */ /* 0x000fe40000000000 */
[----:B------:R-:W-:-:S07]  /*23f20*/  SEL R3, R9, R14, P1 ;  /* 0x0000000e09037207 */ /* 0x000fce0000800000 */
.L_x_558:
[----:B------:R-:W-:Y:S05]  /*23f30*/  BSYNC B1 ;  /* 0x0000000000017941 */ /* 0x000fea0003800000 */
.L_x_557:
[----:B------:R-:W-:-:S13]  /*23f40*/  LOP3.LUT P0, RZ, R4, 0xff, RZ, 0xc0, !PT ;  /* 0x000000ff04ff7812 */ /* 0x000fda000780c0ff */
[----:B------:R-:W-:Y:S05]  /*23f50*/  @P0 BRA `(.L_x_561) ;  /* 0xfffffff000dc0947 */ /* 0x000fea000383ffff */
[----:B------:R-:W-:Y:S05]  /*23f60*/  BSYNC B0 ;  /* 0x0000000000007941 */ /* 0x000fea0003800000 */
.L_x_550:
[----:B------:R-:W-:-:S03]  /*23f70*/  UMOV UR8, 0xffffffff ;  /* 0xffffffff00087882 */ /* 0x000fc60000000000 */
[----:B------:R-:W-:Y:S05]  /*23f80*/  BRA.DIV UR8, `(.L_x_562) ;  /* 0x00000006083c7947 */ /* 0x000fea000b800000 */
[----:B------:R-:W-:-:S13]  /*23f90*/  ELECT P6, URZ, PT ;  /* 0x00000000003f782f */ /* 0x000fda00038c0000 */
.L_x_577:
[----:B------:R-:W-:Y:S04]  /*23fa0*/  BSSY B0, `(.L_x_563) ;  /* 0x0000035000007945 */ /* 0x000fe80003800000 */
[----:B------:R-:W-:Y:S05]  /*23fb0*/  @!P6 BRA `(.L_x_564) ;  /* 0x0000000000cce947 */ /* 0x000fea0003800000 */
[----:B------:R-:W-:-:S04]  /*23fc0*/  ULOP3.LUT UR8, UR38, 0x2, URZ, 0xfc, !UPT ;  /* 0x0000000226087892 */ /* 0x000fc8000f8efc3f */
[----:B------:R-:W-:-:S06]  /*23fd0*/  UISETP.NE.AND UP0, UPT, UR8, 0x3, UPT ;  /* 0x000000030800788c */ /* 0x000fcc000bf05270 */
[----:B------:R-:W-:-:S13]  /*23fe0*/  PLOP3.LUT P0, PT, PT, PT, UP0, 0x80, 0x0 ;  /* 0x000000000000781c */ /* 0x000fda0003f0f008 */
[----:B------:R-:W-:Y:S05]  /*23ff0*/  @!P0 BRA `(.L_x_565) ;  /* 0x0000000000048947 */ /* 0x000fea0003800000 */
[----:B------:R-:W-:Y:S01]  /*24000*/  BPT.TRAP 0x1 ;  /* 0x000000040000795c */ /* 0x000fe20000300000 */
.L_x_565:
[----:B------:R-:W0:Y:S01]  /*24010*/  S2R R3, SR_CgaCtaId ;  /* 0x0000000000037919 */ /* 0x000e220000008800 */
[----:B------:R-:W-:-:S04]  /*24020*/  MOV R2, 0x400 ;  /* 0x0000040000027802 */ /* 0x000fc80000000f00 */
[----:B0-----:R-:W-:Y:S02]  /*24030*/  LEA R3, R3, R2, 0x18 ;  /* 0x0000000203037211 */ /* 0x001fe400078ec0ff */
[----:B------:R-:W-:-:S03]  /*24040*/  SHF.L.U32 R2, R0, 0x1f, RZ ;  /* 0x0000001f00027819 */ /* 0x000fc600000006ff */
[----:B------:R-:W-:-:S05]  /*24050*/  VIADD R3, R3, 0x28 ;  /* 0x0000002803037836 */ /* 0x000fca0000000000 */
[----:B------:R-:W-:-:S04]  /*24060*/  LEA R5, R6, R3, 0x3 ;  /* 0x0000000306057211 */ /* 0x000fc800078e18ff */
[----:B------:R-:W0:Y:S02]  /*24070*/  SYNCS.PHASECHK.TRANS64.TRYWAIT P0, [R5+URZ], R2 ;  /* 0x00000002050075a7 */ /* 0x000e24000800017f */
[----:B0-----:R-:W-:Y:S05]  /*24080*/  @!P0 BRA `(.L_x_566) ;  /* 0x00000004001c8947 */ /* 0x001fea0003800000 */
.L_x_578:
[----:B------:R-:W-:-:S05]  /*24090*/  VIADD R6, R6, 0x1 ;  /* 0x0000000106067836 */ /* 0x000fca0000000000 */
[----:B------:R-:W-:-:S04]  /*240a0*/  ISETP.NE.AND P0, PT, R6, 0x5, PT ;  /* 0x000000050600780c */ /* 0x000fc80003f05270 */
[----:B0-----:R-:W-:Y:S02]  /*240b0*/  SEL R5, RZ, 0x1, P0 ;  /* 0x00000001ff057807 */ /* 0x001fe40000000000 */
[----:B------:R-:W-:Y:S02]  /*240c0*/  SEL R6, R6, RZ, P0 ;  /* 0x000000ff06067207 */ /* 0x000fe40000000000 */
[----:B------:R-:W-:-:S03]  /*240d0*/  LOP3.LUT R5, R0, R5, RZ, 0x3c, !PT ;  /* 0x0000000500057212 */ /* 0x000fc600078e3cff */
[----:B------:R-:W-:Y:S01]  /*240e0*/  IMAD R7, R6, 0x8, R3 ;  /* 0x0000000806077824 */ /* 0x000fe200078e0203 */
[----:B------:R-:W-:-:S04]  /*240f0*/  SHF.L.U32 R0, R5, 0x1f, RZ ;  /* 0x0000001f05007819 */ /* 0x000fc800000006ff */
[----:B------:R-:W0:Y:S02]  /*24100*/  SYNCS.PHASECHK.TRANS64.TRYWAIT P0, [R7+URZ], R0 ;  /* 0x00000000070075a7 */ /* 0x000e24000800017f */
[----:B0-----:R-:W-:Y:S05]  /*24110*/  @!P0 BRA `(.L_x_567) ;  /* 0x00000004000c8947 */ /* 0x001fea0003800000 */
.L_x_579:
[----:B0-----:R-:W-:-:S04]  /*24120*/  IADD3 R0, R6, 0x1, RZ ;  /* 0x0000000106007810 */ /* 0x001fc80007ffe0ff */
[----:B------:R-:W-:-:S04]  /*24130*/  ISETP.NE.AND P0, PT, R0, 0x5, PT ;  /* 0x000000050000780c */ /* 0x000fc80003f05270 */
[----:B------:R-:W-:Y:S02]  /*24140*/  SEL R2, RZ, 0x1, P0 ;  /* 0x00000001ff027807 */ /* 0x000fe40000000000 */
[----:B------:R-:W-:Y:S02]  /*24150*/  SEL R4, R0, RZ, P0 ;  /* 0x000000ff00047207 */ /* 0x000fe40000000000 */
[----:B------:R-:W-:-:S03]  /*24160*/  LOP3.LUT R5, R5, R2, RZ, 0x3c, !PT ;  /* 0x0000000205057212 */ /* 0x000fc600078e3cff */
[----:B------:R-:W-:Y:S01]  /*24170*/  IMAD R7, R4, 0x8, R3 ;  /* 0x0000000804077824 */ /* 0x000fe200078e0203 */
[----:B------:R-:W-:-:S04]  /*24180*/  SHF.L.U32 R0, R5, 0x1f, RZ ;  /* 0x0000001f05007819 */ /* 0x000fc800000006ff */
[----:B------:R-:W0:Y:S02]  /*24190*/  SYNCS.PHASECHK.TRANS64.TRYWAIT P0, [R7+URZ], R0 ;  /* 0x00000000070075a7 */ /* 0x000e24000800017f */
[----:B0-----:R-:W-:Y:S05]  /*241a0*/  @!P0 BRA `(.L_x_568) ;  /* 0x0000000000fc8947 */ /* 0x001fea0003800000 */
.L_x_580:
[----:B0-----:R-:W-:-:S05]  /*241b0*/  VIADD R0, R4, 0x1 ;  /* 0x0000000104007836 */ /* 0x001fca0000000000 */
[----:B------:R-:W-:-:S04]  /*241c0*/  ISETP.NE.AND P0, PT, R0, 0x5, PT ;  /* 0x000000050000780c */ /* 0x000fc80003f05270 */
[----:B------:R-:W-:Y:S02]  /*241d0*/  SEL R2, RZ, 0x1, P0 ;  /* 0x00000001ff027807 */ /* 0x000fe40000000000 */
[----:B------:R-:W-:Y:S02]  /*241e0*/  SEL R4, R0, RZ, P0 ;  /* 0x000000ff00047207 */ /* 0x000fe40000000000 */
[----:B------:R-:W-:Y:S02]  /*241f0*/  LOP3.LUT R5, R5, R2, RZ, 0x3c, !PT ;  /* 0x0000000205057212 */ /* 0x000fe400078e3cff */
[----:B------:R-:W-:Y:S02]  /*24200*/  LEA R7, R4, R3, 0x3 ;  /* 0x0000000304077211 */ /* 0x000fe400078e18ff */
[----:B------:R-:W-:-:S04]  /*24210*/  SHF.L.U32 R0, R5, 0x1f, RZ ;  /* 0x0000001f05007819 */ /* 0x000fc800000006ff */
[----:B------:R-:W0:Y:S02]  /*24220*/  SYNCS.PHASECHK.TRANS64.TRYWAIT P0, [R7+URZ], R0 ;  /* 0x00000000070075a7 */ /* 0x000e24000800017f */
[----:B0-----:R-:W-:Y:S05]  /*24230*/  @!P0 BRA `(.L_x_569) ;  /* 0x0000000000ec8947 */ /* 0x001fea0003800000 */
.L_x_581:
[----:B0-----:R-:W-:-:S05]  /*24240*/  VIADD R0, R4, 0x1 ;  /* 0x0000000104007836 */ /* 0x001fca0000000000 */
[----:B------:R-:W-:-:S04]  /*24250*/  ISETP.NE.AND P0, PT, R0, 0x5, PT ;  /* 0x000000050000780c */ /* 0x000fc80003f05270 */
[----:B------:R-:W-:Y:S02]  /*24260*/  SEL R2, RZ, 0x1, P0 ;  /* 0x00000001ff027807 */ /* 0x000fe40000000000 */
[----:B------:R-:W-:Y:S02]  /*24270*/  SEL R0, R0, RZ, P0 ;  /* 0x000000ff00007207 */ /* 0x000fe40000000000 */
[----:B------:R-:W-:-:S03]  /*24280*/  LOP3.LUT R2, R5, R2, RZ, 0x3c, !PT ;  /* 0x0000000205027212 */ /* 0x000fc600078e3cff */
[----:B------:R-:W-:Y:S01]  /*24290*/  IMAD R3, R0, 0x8, R3 ;  /* 0x0000000800037824 */ /* 0x000fe200078e0203 */
[----:B------:R-:W-:-:S07]  /*242a0*/  SHF.L.U32 R0, R2, 0x1f, RZ ;  /* 0x0000001f02007819 */ /* 0x000fce00000006ff */
.L_x_570:
[----:B0-----:R0:W1:Y:S02]  /*242b0*/  SYNCS.PHASECHK.TRANS64.TRYWAIT P0, [R3+URZ], R0 ;  /* 0x00000000030075a7 */ /* 0x001064000800017f */
[----:B-1----:R-:W-:Y:S05]  /*242c0*/  @!P0 NANOSLEEP.SYNCS 0x989680 ;  /* 0x009896800000895d */ /* 0x002fea0003900000 */
[----:B------:R-:W1:Y:S02]  /*242d0*/  @!P0 SYNCS.PHASECHK.TRANS64 P0, [R3+URZ], R0 ;  /* 0x00000000030085a7 */ /* 0x000e64000800007f */
[----:B-1----:R-:W-:Y:S05]  /*242e0*/  @!P0 BRA `(.L_x_570) ;  /* 0xfffffffc00f08947 */ /* 0x002fea000383ffff */
.L_x_564:
[----:B------:R-:W-:Y:S05]  /*242f0*/  BSYNC B0 ;  /* 0x0000000000007941 */ /* 0x000fea0003800000 */
.L_x_563:
[----:B------:R-:W-:Y:S05]  /*24300*/  EXIT ;  /* 0x000000000000794d */ /* 0x000fea0003800000 */
.L_x_21:
[----:B-1----:R1:W2:Y:S02]  /*24310*/  SYNCS.PHASECHK.TRANS64.TRYWAIT P1, [R4+URZ], R3 ;  /* 0x00000003040075a7 */ /* 0x0022a4000802017f */
[----:B--2---:R-:W-:Y:S05]  /*24320*/  @!P1 NANOSLEEP.SYNCS 0x989680 ;  /* 0x009896800000995d */ /* 0x004fea0003900000 */
[----:B------:R-:W2:Y:S02]  /*24330*/  @!P1 SYNCS.PHASECHK.TRANS64 P1, [R4+URZ], R3 ;  /* 0x00000003040095a7 */ /* 0x000ea4000802007f */
[----:B--2---:R-:W-:Y:S05]  /*24340*/  @!P1 BRA `(.L_x_21) ;  /* 0xfffffffc00f09947 */ /* 0x004fea000383ffff */
[----:B------:R-:W-:Y:S05]  /*24350*/  BRA `(.L_x_20) ;  /* 0xfffffdd000d47947 */ /* 0x000fea000383ffff */
.L_x_26:
[----:B-1----:R1:W2:Y:S02]  /*24360*/  SYNCS.PHASECHK.TRANS64.TRYWAIT P1, [R3+URZ], R4 ;  /* 0x00000004030075a7 */ /* 0x0022a4000802017f */
[----:B--2---:R-:W-:Y:S05]  /*24370*/  @!P1 NANOSLEEP.SYNCS 0x989680 ;  /* 0x009896800000995d */ /* 0x004fea0003900000 */
[----:B------:R-:W2:Y:S02]  /*24380*/  @!P1 SYNCS.PHASECHK.TRANS64 P1, [R3+URZ], R4 ;  /* 0x00000004030095a7 */ /* 0x000ea4000802007f */
[----:B--2---:R-:W-:Y:S05]  /*24390*/  @!P1 BRA `(.L_x_26) ;  /* 0xfffffffc00f09947 */ /* 0x004fea000383ffff */
[----:B------:R-:W-:Y:S05]  /*243a0*/  BRA `(.L_x_25) ;  /* 0xfffffe4800607947 */ /* 0x000fea000383ffff */
.L_x_551:
[----:B------:R-:W-:Y:S01]  /*243b0*/  BSSY B1, `(.L_x_571) ;  /* 0x0000006000017945 */ /* 0x000fe20003800000 */
[----:B------:R-:W-:-:S07]  /*243c0*/  MOV R15, 0xffffffff ;  /* 0xffffffff000f7802 */ /* 0x000fce0000000f00 */
[----:B------:R-:W-:Y:S05]  /*243d0*/  WARPSYNC.COLLECTIVE R15, `(.L_x_572) ;  /* 0x000000000f0c7348 */ /* 0x000fea0003c00000 */
[----:B------:R-:W-:Y:S02]  /*243e0*/  ELECT P6, UR62, PT ;  /* 0x00000000003e782f */ /* 0x000fe400038c0000 */
[----:B------:R-:W-:Y:S01]  /*243f0*/  MOV R14, UR62 ;  /* 0x0000003e000e7c02 */ /* 0x000fe20008000f00 */
[----:B------:R-:W-:Y:S10]  /*24400*/  ENDCOLLECTIVE ;  /* 0x000000000000791b */ /* 0x000ff40003800000 */
.L_x_572:
[----:B------:R-:W-:Y:S05]  /*24410*/  BSYNC B1 ;  /* 0x0000000000017941 */ /* 0x000fea0003800000 */
.L_x_571:
[----:B------:R-:W-:Y:S05]  /*24420*/  BRA `(.L_x_573) ;  /* 0xffffffec00b47947 */ /* 0x000fea000383ffff */
.L_x_554:
[----:B0-----:R0:W1:Y:S02]  /*24430*/  SYNCS.PHASECHK.TRANS64.TRYWAIT P0, [R15+URZ+0x28], R14 ;  /* 0x0000280e0f0075a7 */ /* 0x001064000800017f */
[----:B-1----:R-:W-:Y:S05]  /*24440*/  @!P0 NANOSLEEP.SYNCS 0x989680 ;  /* 0x009896800000895d */ /* 0x002fea0003900000 */
[----:B------:R-:W1:Y:S02]  /*24450*/  @!P0 SYNCS.PHASECHK.TRANS64 P0, [R15+URZ+0x28], R14 ;  /* 0x0000280e0f0085a7 */ /* 0x000e64000800007f */
[----:B-1----:R-:W-:Y:S05]  /*24460*/  @!P0 BRA `(.L_x_554) ;  /* 0xfffffffc00f08947 */ /* 0x002fea000383ffff */
[----:B------:R-:W-:Y:S05]  /*24470*/  BRA `(.L_x_574) ;  /* 0xffffffec00ec7947 */ /* 0x000fea000383ffff */
.L_x_562:
[----:B------:R-:W-:Y:S01]  /*24480*/  BSSY B0, `(.L_x_575) ;  /* 0x0000006000007945 */ /* 0x000fe20003800000 */
[----:B------:R-:W-:-:S07]  /*24490*/  IMAD.MOV.U32 R15, RZ, RZ, -0x1 ;  /* 0xffffffffff0f7424 */ /* 0x000fce00078e00ff */
[----:B------:R-:W-:Y:S05]  /*244a0*/  WARPSYNC.COLLECTIVE R15, `(.L_x_576) ;  /* 0x000000000f0c7348 */ /* 0x000fea0003c00000 */
[----:B------:R-:W-:Y:S02]  /*244b0*/  ELECT P6, UR62, PT ;  /* 0x00000000003e782f */ /* 0x000fe400038c0000 */
[----:B------:R-:W-:Y:S01]  /*244c0*/  MOV R14, UR62 ;  /* 0x0000003e000e7c02 */ /* 0x000fe20008000f00 */
[----:B------:R-:W-:Y:S10]  /*244d0*/  ENDCOLLECTIVE ;  /* 0x000000000000791b */ /* 0x000ff40003800000 */
.L_x_576:
[----:B------:R-:W-:Y:S05]  /*244e0*/  BSYNC B0 ;  /* 0x0000000000007941 */ /* 0x000fea0003800000 */
.L_x_575:
[----:B------:R-:W-:Y:S05]  /*244f0*/  BRA `(.L_x_577) ;  /* 0xfffffff800a87947 */ /* 0x000fea000383ffff */
.L_x_566:
[----:B0-----:R0:W1:Y:S02]  /*24500*/  SYNCS.PHASECHK.TRANS64.TRYWAIT P0, [R5+URZ], R2 ;  /* 0x00000002050075a7 */ /* 0x001064000800017f */
[----:B-1----:R-:W-:Y:S05]  /*24510*/  @!P0 NANOSLEEP.SYNCS 0x989680 ;  /* 0x009896800000895d */ /* 0x002fea0003900000 */
[----:B------:R-:W1:Y:S02]  /*24520*/  @!P0 SYNCS.PHASECHK.TRANS64 P0, [R5+URZ], R2 ;  /* 0x00000002050085a7 */ /* 0x000e64000800007f */
[----:B-1----:R-:W-:Y:S05]  /*24530*/  @!P0 BRA `(.L_x_566) ;  /* 0xfffffffc00f08947 */ /* 0x002fea000383ffff */
[----:B------:R-:W-:Y:S05]  /*24540*/  BRA `(.L_x_578) ;  /* 0xfffffff800d07947 */ /* 0x000fea000383ffff */
.L_x_567:
[----:B0-----:R0:W1:Y:S02]  /*24550*/  SYNCS.PHASECHK.TRANS64.TRYWAIT P0, [R7+URZ], R0 ;  /* 0x00000000070075a7 */ /* 0x001064000800017f */
[----:B-1----:R-:W-:Y:S05]  /*24560*/  @!P0 NANOSLEEP.SYNCS 0x989680 ;  /* 0x009896800000895d */ /* 0x002fea0003900000 */
[----:B------:R-:W1:Y:S02]  /*24570*/  @!P0 SYNCS.PHASECHK.TRANS64 P0, [R7+URZ], R0 ;  /* 0x00000000070085a7 */ /* 0x000e64000800007f */
[----:B-1----:R-:W-:Y:S05]  /*24580*/  @!P0 BRA `(.L_x_567) ;  /* 0xfffffffc00f08947 */ /* 0x002fea000383ffff */
[----:B------:R-:W-:Y:S05]  /*24590*/  BRA `(.L_x_579) ;  /* 0xfffffff800e07947 */ /* 0x000fea000383ffff */
.L_x_568:
[----:B0-----:R0:W1:Y:S02]  /*245a0*/  SYNCS.PHASECHK.TRANS64.TRYWAIT P0, [R7+URZ], R0 ;  /* 0x00000000070075a7 */ /* 0x001064000800017f */
[----:B-1----:R-:W-:Y:S05]  /*245b0*/  @!P0 NANOSLEEP.SYNCS 0x989680 ;  /* 0x009896800000895d */ /* 0x002fea0003900000 */
[----:B------:R-:W1:Y:S02]  /*245c0*/  @!P0 SYNCS.PHASECHK.TRANS64 P0, [R7+URZ], R0 ;  /* 0x00000000070085a7 */ /* 0x000e64000800007f */
[----:B-1----:R-:W-:Y:S05]  /*245d0*/  @!P0 BRA `(.L_x_568) ;  /* 0xfffffffc00f08947 */ /* 0x002fea000383ffff */
[----:B------:R-:W-:Y:S05]  /*245e0*/  BRA `(.L_x_580) ;  /* 0xfffffff800f07947 */ /* 0x000fea000383ffff */
.L_x_569:
[----:B0-----:R0:W1:Y:S02]  /*245f0*/  SYNCS.PHASECHK.TRANS64.TRYWAIT P0, [R7+URZ], R0 ;  /* 0x00000000070075a7 */ /* 0x001064000800017f */
[----:B-1----:R-:W-:Y:S05]  /*24600*/  @!P0 NANOSLEEP.SYNCS 0x989680 ;  /* 0x009896800000895d */ /* 0x002fea0003900000 */
[----:B------:R-:W1:Y:S02]  /*24610*/  @!P0 SYNCS.PHASECHK.TRANS64 P0, [R7+URZ], R0 ;  /* 0x00000000070085a7 */ /* 0x000e64000800007f */
[----:B-1----:R-:W-:Y:S05]  /*24620*/  @!P0 BRA `(.L_x_569) ;  /* 0xfffffffc00f08947 */ /* 0x002fea000383ffff */
[----:B------:R-:W-:Y:S05]  /*24630*/  BRA `(.L_x_581) ;  /* 0xfffffffc00007947 */ /* 0x000fea000383ffff */
.L_x_582:
[----:B------:R-:W-:-:S00]  /*24640*/  BRA `(.L_x_582) ;  /* 0xfffffffc00fc7947 */ /* 0x000fc0000383ffff */
[----:B------:R-:W-:-:S00]  /*24650*/  NOP ;  /* 0x0000000000007918 */ /* 0x000fc00000000000 */
        /* <DEDUP_REMOVED lines=10> */
.L_x_583:


//--------------------- .nv.global.init           --------------------------
	.section	.nv.global.init,"aw",@progbits
.nv.global.init:
	.type		$str$22,@object
	.size		$str$22,($str$23 - $str$22)
$str$22:
        /*0000*/ 	.byte	0x6b, 0x5f, 0x74, 0x69, 0x6c, 0x65, 0x5f, 0x63, 0x6f, 0x75, 0x6e, 0x74, 0x20, 0x3e, 0x3d, 0x20
        /*0010*/ 	.byte	0x31, 0x00
	.type		$str$23,@object
	.size		$str$23,(__unnamed_1 - $str$23)
$str$23:
        /*0012*/ 	.byte	0x2f, 0x74, 0x6d, 0x70, 0x2f, 0x63, 0x75, 0x74, 0x6c, 0x61, 0x73, 0x73, 0x5f, 0x73, 0x77, 0x65
        /*0022*/ 	.byte	0x65, 0x70, 0x5f, 0x73, 0x72, 0x63, 0x2f, 0x69, 0x6e, 0x63, 0x6c, 0x75, 0x64, 0x65, 0x2f, 0x63
        /*0032*/ 	.byte	0x75, 0x74, 0x6c, 0x61, 0x73, 0x73, 0x2f, 0x67, 0x65, 0x6d, 0x6d, 0x2f, 0x63, 0x6f, 0x6c, 0x6c
        /*0042*/ 	.byte	0x65, 0x63, 0x74, 0x69, 0x76, 0x65, 0x2f, 0x73, 0x6d, 0x39, 0x30, 0x5f, 0x6d, 0x6d, 0x61, 0x5f
        /*0052*/ 	.byte	0x74, 0x6d, 0x61, 0x5f, 0x67, 0x6d, 0x6d, 0x61, 0x5f, 0x73, 0x73, 0x5f, 0x77, 0x61, 0x72, 0x70
        /*0062*/ 	.byte	0x73, 0x70, 0x65, 0x63, 0x69, 0x61, 0x6c, 0x69, 0x7a, 0x65, 0x64, 0x2e, 0x68, 0x70, 0x70, 0x00
	.type		__unnamed_1,@object
	.size		__unnamed_1,(.L_0 - __unnamed_1)
__unnamed_1:
        /* <DEDUP_REMOVED lines=182> */
        /*0bd2*/ 	.byte	0x79, 0x5d, 0x00
.L_0:


//--------------------- .nv.shared._ZN7cutlass13device_kernelINS_4gemm6kernel13GemmUniversalIN4cute5tupleIJiiiiEEENS1_10collective13CollectiveMmaINS1_34MainloopSm90TmaGmmaWarpSpecializedILi5ENS5_IJNS4_1CILi1EEENSA_ILi2EEESB_EEENS1_35KernelTmaWarpSpecializedCooperativeEEENS5_IJNSA_ILi256EEESG_NSA_ILi128EEEEEENS_10bfloat16_tENS5_IJlSB_lEEESJ_SK_NS4_8TiledMMAINS4_8MMA_AtomIJNS4_4SM904GMMA28MMA_64x256x16_F32BF16BF16_SSILNSO_5MajorE0ELSQ_0ELNSO_7ScaleInE1ELSR_1EEEEEENS4_6LayoutINS5_IJSC_SB_SB_EEENS5_IJSB_NSA_ILi0EEESW_EEEEENS5_IJNS4_10UnderscoreESZ_SZ_EEEEENS4_23SM90_TMA_LOAD_MULTICASTENS4_14ComposedLayoutINS4_7SwizzleILi3ELi4ELi3EEENS4_18smem_ptr_flag_bitsILi16EEENSU_INS5_IJNSA_ILi8EEENSA_ILi64EEEEEENS5_IJS19_SB_EEEEEEEvNS4_8identityENS4_13SM90_TMA_LOADES1D_vS1E_EENS_8epilogue10collective6detail29Sm90TmaWarpSpecializedAdapterINS1I_15DefaultEpilogueISJ_SK_SK_NS1H_6thread17LinearCombinationISJ_Li1EffLNS1M_9ScaleType4KindE0ELNS_15FloatRoundStyleE2ESJ_EENS1_15EpilogueDefaultEEEEEvvEEEEvNT_6ParamsE --------------------------
	.section	.nv.shared._ZN7cutlass13device_kernelINS_4gemm6kernel13GemmUniversalIN4cute5tupleIJiiiiEEENS1_10collective13CollectiveMmaINS1_34MainloopSm90TmaGmmaWarpSpecializedILi5ENS5_IJNS4_1CILi1EEENSA_ILi2EEESB_EEENS1_35KernelTmaWarpSpecializedCooperativeEEENS5_IJNSA_ILi256EEESG_NSA_ILi128EEEEEENS_10bfloat16_tENS5_IJlSB_lEEESJ_SK_NS4_8TiledMMAINS4_8MMA_AtomIJNS4_4SM904GMMA28MMA_64x256x16_F32BF16BF16_SSILNSO_5MajorE0ELSQ_0ELNSO_7ScaleInE1ELSR_1EEEEEENS4_6LayoutINS5_IJSC_SB_SB_EEENS5_IJSB_NSA_ILi0EEESW_EEEEENS5_IJNS4_10UnderscoreESZ_SZ_EEEEENS4_23SM90_TMA_LOAD_MULTICASTENS4_14ComposedLayoutINS4_7SwizzleILi3ELi4ELi3EEENS4_18smem_ptr_flag_bitsILi16EEENSU_INS5_IJNSA_ILi8EEENSA_ILi64EEEEEENS5_IJS19_SB_EEEEEEEvNS4_8identityENS4_13SM90_TMA_LOADES1D_vS1E_EENS_8epilogue10collective6detail29Sm90TmaWarpSpecializedAdapterINS1I_15DefaultEpilogueISJ_SK_SK_NS1H_6thread17LinearCombinationISJ_Li1EffLNS1M_9ScaleType4KindE0ELNS_15FloatRoundStyleE2ESJ_EENS1_15EpilogueDefaultEEEEEvvEEEEvNT_6ParamsE,"aw",@nobits
	.sectionflags	@""
	.align	16
	.zero		1024


//--------------------- .nv.shared.reserved.0     --------------------------
	.section	.nv.shared.reserved.0,"aw",@nobits
	.weak		__nv_reservedSMEM_offset_0_alias
	.size		__nv_reservedSMEM_offset_0_alias, 0, 0
	.other		__nv_reservedSMEM_offset_0_alias,@"STO_CUDA_RESERVED_SHARED STV_DEFAULT"
__nv_reservedSMEM_offset_0_alias:
	.zero		0


//--------------------- .nv.global                --------------------------
	.section	.nv.global,"aw",@nobits
.nv.global:
	.type		_ZN39_INTERNAL_20b68b2e_4_k_cu_07867d10_33054cute1_E,@object
	.size		_ZN39_INTERNAL_20b68b2e_4_k_cu_07867d10_33054cute1_E,(_ZN39_INTERNAL_20b68b2e_4_k_cu_07867d10_33054cuda3std3__45__cpo6cbeginE - _ZN39_INTERNAL_20b68b2e_4_k_cu_07867d10_33054cute1_E)
_ZN39_INTERNAL_20b68b2e_4_k_cu_07867d10_33054cute1_E:
	.zero		1
	.type		_ZN39_INTERNAL_20b68b2e_4_k_cu_07867d10_33054cuda3std3__45__cpo6cbeginE,@object
	.size		_ZN39_INTERNAL_20b68b2e_4_k_cu_07867d10_33054cuda3std3__45__cpo6cbeginE,(_ZN39_INTERNAL_20b68b2e_4_k_cu_07867d10_33054cuda3std3__48in_placeE - _ZN39_INTERNAL_20b68b2e_4_k_cu_07867d10_33054cuda3std3__45__cpo6cbeginE)
_ZN39_INTERNAL_20b68b2e_4_k_cu_07867d10_33054cuda3std3__45__cpo6cbeginE:
	.zero		1
	.type		_ZN39_INTERNAL_20b68b2e_4_k_cu_07867d10_33054cuda3std3__48in_placeE,@object
	.size		_ZN39_INTERNAL_20b68b2e_4_k_cu_07867d10_33054cuda3std3__48in_placeE,(_ZN39_INTERNAL_20b68b2e_4_k_cu_07867d10_33054cuda3std6ranges3__45__cpo9iter_moveE - _ZN39_INTERNAL_20b68b2e_4_k_cu_07867d10_33054cuda3std3__48in_placeE)
_ZN39_INTERNAL_20b68b2e_4_k_cu_07867d10_33054cuda3std3__48in_placeE:
	.zero		1
	.type		_ZN39_INTERNAL_20b68b2e_4_k_cu_07867d10_33054cuda3std6ranges3__45__cpo9iter_moveE,@object
	.size		_ZN39_INTERNAL_20b68b2e_4_k_cu_07867d10_33054cuda3std6ranges3__45__cpo9iter_moveE,(_ZN39_INTERNAL_20b68b2e_4_k_cu_07867d10_33054cuda3std3__45__cpo5beginE - _ZN39_INTERNAL_20b68b2e_4_k_cu_07867d10_33054cuda3std6ranges3__45__cpo9iter_moveE)
_ZN39_INTERNAL_20b68b2e_4_k_cu_07867d10_33054cuda3std6ranges3__45__cpo9iter_moveE:
	.zero		1
	.type		_ZN39_INTERNAL_20b68b2e_4_k_cu_07867d10_33054cuda3std3__45__cpo5beginE,@object
	.size		_ZN39_INTERNAL_20b68b2e_4_k_cu_07867d10_33054cuda3std3__45__cpo5beginE,(_ZN39_INTERNAL_20b68b2e_4_k_cu_07867d10_33054cuda3std3__441_GLOBAL__N__20b68b2e_4_k_cu_07867d10_33056ignoreE - _ZN39_INTERNAL_20b68b2e_4_k_cu_07867d10_33054cuda3std3__45__cpo5beginE)
_ZN39_INTERNAL_20b68b2e_4_k_cu_07867d10_33054cuda3std3__45__cpo5beginE:
	.zero		1
	.type		_ZN39_INTERNAL_20b68b2e_4_k_cu_07867d10_33054cuda3std3__441_GLOBAL__N__20b68b2e_4_k_cu_07867d10_33056ignoreE,@object
	.size		_ZN39_INTERNAL_20b68b2e_4_k_cu_07867d10_33054cuda3std3__441_GLOBAL__N__20b68b2e_4_k_cu_07867d10_33056ignoreE,(_ZN39_INTERNAL_20b68b2e_4_k_cu_07867d10_33054cute7productE - _ZN39_INTERNAL_20b68b2e_4_k_cu_07867d10_33054cuda3std3__441_GLOBAL__N__20b68b2e_4_k_cu_07867d10_33056ignoreE)
_ZN39_INTERNAL_20b68b2e_4_k_cu_07867d10_33054cuda3std3__441_GLOBAL__N__20b68b2e_4_k_cu_07867d10_33056ignoreE:
	.zero		1
	.type		_ZN39_INTERNAL_20b68b2e_4_k_cu_07867d10_33054cute7productE,@object
	.size		_ZN39_INTERNAL_20b68b2e_4_k_cu_07867d10_33054cute7productE,(_ZN39_INTERNAL_20b68b2e_4_k_cu_07867d10_33054cuda3std3__45__cpo3endE - _ZN39_INTERNAL_20b68b2e_4_k_cu_07867d10_33054cute7productE)
_ZN39_INTERNAL_20b68b2e_4_k_cu_07867d10_33054cute7productE:
	.zero		1
	.type		_ZN39_INTERNAL_20b68b2e_4_k_cu_07867d10_33054cuda3std3__45__cpo3endE,@object
	.size		_ZN39_INTERNAL_20b68b2e_4_k_cu_07867d10_33054cuda3std3__45__cpo3endE,(_ZN39_INTERNAL_20b68b2e_4_k_cu_07867d10_33054cuda3std3__419piecewise_constructE - _ZN39_INTERNAL_20b68b2e_4_k_cu_07867d10_33054cuda3std3__45__cpo3endE)
_ZN39_INTERNAL_20b68b2e_4_k_cu_07867d10_33054cuda3std3__45__cpo3endE:
	.zero		1
	.type		_ZN39_INTERNAL_20b68b2e_4_k_cu_07867d10_33054cuda3std3__419piecewise_constructE,@object
	.size		_ZN39_INTERNAL_20b68b2e_4_k_cu_07867d10_33054cuda3std3__419piecewise_constructE,(_ZN39_INTERNAL_20b68b2e_4_k_cu_07867d10_33054cuda3std3__45__cpo4cendE - _ZN39_INTERNAL_20b68b2e_4_k_cu_07867d10_33054cuda3std3__419piecewise_constructE)
_ZN39_INTERNAL_20b68b2e_4_k_cu_07867d10_33054cuda3std3__419piecewise_constructE:
	.zero		1
	.type		_ZN39_INTERNAL_20b68b2e_4_k_cu_07867d10_33054cuda3std3__45__cpo4cendE,@object
	.size		_ZN39_INTERNAL_20b68b2e_4_k_cu_07867d10_33054cuda3std3__45__cpo4cendE,(_ZN39_INTERNAL_20b68b2e_4_k_cu_07867d10_33054cuda3std6ranges3__45__cpo4swapE - _ZN39_INTERNAL_20b68b2e_4_k_cu_07867d10_33054cuda3std3__45__cpo4cendE)
_ZN39_INTERNAL_20b68b2e_4_k_cu_07867d10_33054cuda3std3__45__cpo4cendE:
	.zero		1
	.type		_ZN39_INTERNAL_20b68b2e_4_k_cu_07867d10_33054cuda3std6ranges3__45__cpo4swapE,@object
	.size		_ZN39_INTERNAL_20b68b2e_4_k_cu_07867d10_33054cuda3std6ranges3__45__cpo4swapE,(.L_8 - _ZN39_INTERNAL_20b68b2e_4_k_cu_07867d10_33054cuda3std6ranges3__45__cpo4swapE)
_ZN39_INTERNAL_20b68b2e_4_k_cu_07867d10_33054cuda3std6ranges3__45__cpo4swapE:
	.zero		1
.L_8:


//--------------------- .nv.constant0._ZN7cutlass13device_kernelINS_4gemm6kernel13GemmUniversalIN4cute5tupleIJiiiiEEENS1_10collective13CollectiveMmaINS1_34MainloopSm90TmaGmmaWarpSpecializedILi5ENS5_IJNS4_1CILi1EEENSA_ILi2EEESB_EEENS1_35KernelTmaWarpSpecializedCooperativeEEENS5_IJNSA_ILi256EEESG_NSA_ILi128EEEEEENS_10bfloat16_tENS5_IJlSB_lEEESJ_SK_NS4_8TiledMMAINS4_8MMA_AtomIJNS4_4SM904GMMA28MMA_64x256x16_F32BF16BF16_SSILNSO_5MajorE0ELSQ_0ELNSO_7ScaleInE1ELSR_1EEEEEENS4_6LayoutINS5_IJSC_SB_SB_EEENS5_IJSB_NSA_ILi0EEESW_EEEEENS5_IJNS4_10UnderscoreESZ_SZ_EEEEENS4_23SM90_TMA_LOAD_MULTICASTENS4_14ComposedLayoutINS4_7SwizzleILi3ELi4ELi3EEENS4_18smem_ptr_flag_bitsILi16EEENSU_INS5_IJNSA_ILi8EEENSA_ILi64EEEEEENS5_IJS19_SB_EEEEEEEvNS4_8identityENS4_13SM90_TMA_LOADES1D_vS1E_EENS_8epilogue10collective6detail29Sm90TmaWarpSpecializedAdapterINS1I_15DefaultEpilogueISJ_SK_SK_NS1H_6thread17LinearCombinationISJ_Li1EffLNS1M_9ScaleType4KindE0ELNS_15FloatRoundStyleE2ESJ_EENS1_15EpilogueDefaultEEEEEvvEEEEvNT_6ParamsE --------------------------
	.section	.nv.constant0._ZN7cutlass13device_kernelINS_4gemm6kernel13GemmUniversalIN4cute5tupleIJiiiiEEENS1_10collective13CollectiveMmaINS1_34MainloopSm90TmaGmmaWarpSpecializedILi5ENS5_IJNS4_1CILi1EEENSA_ILi2EEESB_EEENS1_35KernelTmaWarpSpecializedCooperativeEEENS5_IJNSA_ILi256EEESG_NSA_ILi128EEEEEENS_10bfloat16_tENS5_IJlSB_lEEESJ_SK_NS4_8TiledMMAINS4_8MMA_AtomIJNS4_4SM904GMMA28MMA_64x256x16_F32BF16BF16_SSILNSO_5MajorE0ELSQ_0ELNSO_7ScaleInE1ELSR_1EEEEEENS4_6LayoutINS5_IJSC_SB_SB_EEENS5_IJSB_NSA_ILi0EEESW_EEEEENS5_IJNS4_10UnderscoreESZ_SZ_EEEEENS4_23SM90_TMA_LOAD_MULTICASTENS4_14ComposedLayoutINS4_7SwizzleILi3ELi4ELi3EEENS4_18smem_ptr_flag_bitsILi16EEENSU_INS5_IJNSA_ILi8EEENSA_ILi64EEEEEENS5_IJS19_SB_EEEEEEEvNS4_8identityENS4_13SM90_TMA_LOADES1D_vS1E_EENS_8epilogue10collective6detail29Sm90TmaWarpSpecializedAdapterINS1I_15DefaultEpilogueISJ_SK_SK_NS1H_6thread17LinearCombinationISJ_Li1EffLNS1M_9ScaleType4KindE0ELNS_15FloatRoundStyleE2ESJ_EENS1_15EpilogueDefaultEEEEEvvEEEEvNT_6ParamsE,"a",@progbits
	.sectionflags	@""
	.align	4
.nv.constant0._ZN7cutlass13device_kernelINS_4gemm6kernel13GemmUniversalIN4cute5tupleIJiiiiEEENS1_10collective13CollectiveMmaINS1_34MainloopSm90TmaGmmaWarpSpecializedILi5ENS5_IJNS4_1CILi1EEENSA_ILi2EEESB_EEENS1_35KernelTmaWarpSpecializedCooperativeEEENS5_IJNSA_ILi256EEESG_NSA_ILi128EEEEEENS_10bfloat16_tENS5_IJlSB_lEEESJ_SK_NS4_8TiledMMAINS4_8MMA_AtomIJNS4_4SM904GMMA28MMA_64x256x16_F32BF16BF16_SSILNSO_5MajorE0ELSQ_0ELNSO_7ScaleInE1ELSR_1EEEEEENS4_6LayoutINS5_IJSC_SB_SB_EEENS5_IJSB_NSA_ILi0EEESW_EEEEENS5_IJNS4_10UnderscoreESZ_SZ_EEEEENS4_23SM90_TMA_LOAD_MULTICASTENS4_14ComposedLayoutINS4_7SwizzleILi3ELi4ELi3EEENS4_18smem_ptr_flag_bitsILi16EEENSU_INS5_IJNSA_ILi8EEENSA_ILi64EEEEEENS5_IJS19_SB_EEEEEEEvNS4_8identityENS4_13SM90_TMA_LOADES1D_vS1E_EENS_8epilogue10collective6detail29Sm90TmaWarpSpecializedAdapterINS1I_15DefaultEpilogueISJ_SK_SK_NS1H_6thread17LinearCombinationISJ_Li1EffLNS1M_9ScaleType4KindE0ELNS_15FloatRoundStyleE2ESJ_EENS1_15EpilogueDefaultEEEEEvvEEEEvNT_6ParamsE:
	.zero		1664


//--------------------- SYMBOLS --------------------------

	.type		.nv.reservedSmem.offset0,@object
	.size		.nv.reservedSmem.offset0,0x4
	.type		__assertfail,@function
